	.version 2.3
	.target sm_20
	.address_size 64
	// compiled with /usr/local/cuda/open64/lib//be
	// nvopencc 4.0 built on 2011-02-18

	//-----------------------------------------------------------
	// Compiling /tmp/tmpxft_00001783_00000000-9_hotspot.cpp3.i (/tmp/ccBI#.Ajf8ff)
	//-----------------------------------------------------------

	//-----------------------------------------------------------
	// Options:
	//-----------------------------------------------------------
	//  Target:ptx, ISA:sm_20, Endian:little, Pointer Size:64
	//  -O3	(Optimization level)
	//  -g0	(Debug level)
	//  -m2	(Report advisories)
	//-----------------------------------------------------------

	.file	1	"<command-line>"
	.file	2	"/tmp/tmpxft_00001783_00000000-8_hotspot.cudafe2.gpu"
	.file	3	"/usr/lib/x86_64-linux-gnu/gcc/x86_64-linux-gnu/4.5.2/include/stddef.h"
	.file	4	"/usr/local/cuda/bin/../include/crt/device_runtime.h"
	.file	5	"/usr/local/cuda/bin/../include/host_defines.h"
	.file	6	"/usr/local/cuda/bin/../include/builtin_types.h"
	.file	7	"/usr/local/cuda/bin/../include/device_types.h"
	.file	8	"/usr/local/cuda/bin/../include/driver_types.h"
	.file	9	"/usr/local/cuda/bin/../include/surface_types.h"
	.file	10	"/usr/local/cuda/bin/../include/texture_types.h"
	.file	11	"/usr/local/cuda/bin/../include/vector_types.h"
	.file	12	"/usr/local/cuda/bin/../include/device_launch_parameters.h"
	.file	13	"/usr/local/cuda/bin/../include/crt/storage_class.h"
	.file	14	"/usr/include/bits/types.h"
	.file	15	"/usr/include/time.h"
	.file	16	"hotspot.cu"
	.file	17	"/usr/local/cuda/bin/../include/common_functions.h"
	.file	18	"/usr/local/cuda/bin/../include/math_functions.h"
	.file	19	"/usr/local/cuda/bin/../include/math_constants.h"
	.file	20	"/usr/local/cuda/bin/../include/device_functions.h"
	.file	21	"/usr/local/cuda/bin/../include/sm_11_atomic_functions.h"
	.file	22	"/usr/local/cuda/bin/../include/sm_12_atomic_functions.h"
	.file	23	"/usr/local/cuda/bin/../include/sm_13_double_functions.h"
	.file	24	"/usr/local/cuda/bin/../include/sm_20_atomic_functions.h"
	.file	25	"/usr/local/cuda/bin/../include/sm_20_intrinsics.h"
	.file	26	"/usr/local/cuda/bin/../include/surface_functions.h"
	.file	27	"/usr/local/cuda/bin/../include/texture_fetch_functions.h"
	.file	28	"/usr/local/cuda/bin/../include/math_functions_dbl_ptx3.h"


	.entry _Z14calculate_tempiPfS_S_iiiiffffff (
		.param .s32 __cudaparm__Z14calculate_tempiPfS_S_iiiiffffff_iteration,
		.param .u64 __cudaparm__Z14calculate_tempiPfS_S_iiiiffffff_power,
		.param .u64 __cudaparm__Z14calculate_tempiPfS_S_iiiiffffff_temp_src,
		.param .u64 __cudaparm__Z14calculate_tempiPfS_S_iiiiffffff_temp_dst,
		.param .s32 __cudaparm__Z14calculate_tempiPfS_S_iiiiffffff_grid_cols,
		.param .s32 __cudaparm__Z14calculate_tempiPfS_S_iiiiffffff_grid_rows,
		.param .s32 __cudaparm__Z14calculate_tempiPfS_S_iiiiffffff_border_cols,
		.param .s32 __cudaparm__Z14calculate_tempiPfS_S_iiiiffffff_border_rows,
		.param .f32 __cudaparm__Z14calculate_tempiPfS_S_iiiiffffff_Cap,
		.param .f32 __cudaparm__Z14calculate_tempiPfS_S_iiiiffffff_Rx,
		.param .f32 __cudaparm__Z14calculate_tempiPfS_S_iiiiffffff_Ry,
		.param .f32 __cudaparm__Z14calculate_tempiPfS_S_iiiiffffff_Rz,
		.param .f32 __cudaparm__Z14calculate_tempiPfS_S_iiiiffffff_step,
		.param .f32 __cudaparm__Z14calculate_tempiPfS_S_iiiiffffff_time_elapsed)
	{
	.reg .u16 %rh<3>;
	.reg .u32 %r<81>;
	.reg .u64 %rd<59>;
	.reg .f32 %f<27>;
	.reg .f64 %fd<17>;
	.reg .pred %p<25>;
	.shared .align 4 .b8 __cuda___cuda_local_var_32792_39_non_const_temp_on_cuda72[1024];
	.shared .align 4 .b8 __cuda___cuda_local_var_32793_39_non_const_power_on_cuda1096[1024];
	.shared .align 4 .b8 __cuda___cuda_local_var_32794_39_non_const_temp_t2120[1024];
	// __cuda_local_var_32860_14_non_const_computed = 0
	.loc	16	107	0
$LDWbegin__Z14calculate_tempiPfS_S_iiiiffffff:
	ld.param.s32 	%r1, [__cudaparm__Z14calculate_tempiPfS_S_iiiiffffff_iteration];
	mul.lo.s32 	%r2, %r1, 2;
	mov.s32 	%r3, 16;
	sub.s32 	%r4, %r3, %r2;
	cvt.s32.u32 	%r5, %ctaid.y;
	mul.lo.s32 	%r6, %r5, %r4;
	ld.param.s32 	%r7, [__cudaparm__Z14calculate_tempiPfS_S_iiiiffffff_border_rows];
	sub.s32 	%r8, %r6, %r7;
	cvt.s32.u32 	%r9, %tid.y;
	add.s32 	%r10, %r8, %r9;
	mov.u32 	%r11, 0;
	setp.lt.s32 	%p1, %r10, %r11;
	@%p1 bra 	$Lt_0_15106;
	ld.param.s32 	%r12, [__cudaparm__Z14calculate_tempiPfS_S_iiiiffffff_grid_rows];
	sub.s32 	%r13, %r12, 1;
	setp.gt.s32 	%p2, %r10, %r13;
	@%p2 bra 	$Lt_0_15106;
	cvt.s32.u32 	%r14, %ctaid.x;
	mul.lo.s32 	%r15, %r14, %r4;
	ld.param.s32 	%r16, [__cudaparm__Z14calculate_tempiPfS_S_iiiiffffff_border_cols];
	sub.s32 	%r17, %r15, %r16;
	cvt.s32.u32 	%r18, %tid.x;
	add.s32 	%r19, %r17, %r18;
	mov.u32 	%r20, 0;
	setp.lt.s32 	%p3, %r19, %r20;
	@%p3 bra 	$Lt_0_15106;
	ld.param.s32 	%r21, [__cudaparm__Z14calculate_tempiPfS_S_iiiiffffff_grid_cols];
	sub.s32 	%r22, %r21, 1;
	setp.gt.s32 	%p4, %r19, %r22;
	@%p4 bra 	$Lt_0_15106;
	.loc	16	154	0
	mov.u64 	%rd1, __cuda___cuda_local_var_32792_39_non_const_temp_on_cuda72;
	mov.u64 	%rd2, __cuda___cuda_local_var_32793_39_non_const_power_on_cuda1096;
	cvt.s64.s32 	%rd3, %r18;
	cvt.s64.s32 	%rd4, %r9;
	mul.wide.s32 	%rd5, %r9, 16;
	add.u64 	%rd6, %rd3, %rd5;
	mul.lo.u64 	%rd7, %rd6, 4;
	mul.lo.s32 	%r23, %r10, %r12;
	add.s32 	%r24, %r19, %r23;
	cvt.s64.s32 	%rd8, %r24;
	mul.wide.s32 	%rd9, %r24, 4;
	ld.param.u64 	%rd10, [__cudaparm__Z14calculate_tempiPfS_S_iiiiffffff_temp_src];
	add.u64 	%rd11, %rd10, %rd9;
	ld.global.f32 	%f1, [%rd11+0];
	add.u64 	%rd12, %rd7, %rd1;
	st.shared.f32 	[%rd12+0], %f1;
	.loc	16	155	0
	ld.param.u64 	%rd13, [__cudaparm__Z14calculate_tempiPfS_S_iiiiffffff_power];
	add.u64 	%rd14, %rd13, %rd9;
	ld.global.f32 	%f2, [%rd14+0];
	add.u64 	%rd15, %rd7, %rd2;
	st.shared.f32 	[%rd15+0], %f2;
$Lt_0_15106:
$L_0_10498:
	mov.u64 	%rd1, __cuda___cuda_local_var_32792_39_non_const_temp_on_cuda72;
	mov.u64 	%rd2, __cuda___cuda_local_var_32793_39_non_const_power_on_cuda1096;
	.loc	16	157	0
	bar.sync 	0;
	mov.u32 	%r25, 0;
	setp.le.s32 	%p5, %r1, %r25;
	@%p5 bra 	$Lt_0_15618;
	cvt.s32.u32 	%r26, %ctaid.x;
	mul.lo.s32 	%r27, %r26, %r4;
	ld.param.s32 	%r28, [__cudaparm__Z14calculate_tempiPfS_S_iiiiffffff_border_cols];
	sub.s32 	%r29, %r27, %r28;
	mov.s32 	%r30, 0;
	setp.lt.s32 	%p6, %r29, %r30;
	neg.s32 	%r31, %r29;
	mov.s32 	%r32, 0;
	selp.s32 	%r33, %r31, %r32, %p6;
	ld.param.s32 	%r34, [__cudaparm__Z14calculate_tempiPfS_S_iiiiffffff_grid_cols];
	sub.s32 	%r35, %r34, 1;
	add.s32 	%r36, %r29, 15;
	sub.s32 	%r37, %r34, %r29;
	setp.gt.s32 	%p7, %r36, %r35;
	sub.s32 	%r38, %r37, 1;
	mov.s32 	%r39, 15;
	selp.s32 	%r40, %r38, %r39, %p7;
	mov.s32 	%r41, 0;
	setp.lt.s32 	%p8, %r8, %r41;
	neg.s32 	%r42, %r8;
	mov.s32 	%r43, 0;
	selp.s32 	%r44, %r42, %r43, %p8;
	ld.param.s32 	%r45, [__cudaparm__Z14calculate_tempiPfS_S_iiiiffffff_grid_rows];
	sub.s32 	%r46, %r45, 1;
	add.s32 	%r47, %r8, 15;
	sub.s32 	%r48, %r45, %r8;
	setp.gt.s32 	%p9, %r47, %r46;
	sub.s32 	%r49, %r48, 1;
	mov.s32 	%r50, 15;
	selp.s32 	%r51, %r49, %r50, %p9;
	ld.param.f32 	%f3, [__cudaparm__Z14calculate_tempiPfS_S_iiiiffffff_step];
	ld.param.f32 	%f4, [__cudaparm__Z14calculate_tempiPfS_S_iiiiffffff_Cap];
	div.rn.f32 	%f5, %f3, %f4;
	ld.param.f32 	%f6, [__cudaparm__Z14calculate_tempiPfS_S_iiiiffffff_Rz];
	rcp.rn.f32 	%f7, %f6;
	ld.param.f32 	%f8, [__cudaparm__Z14calculate_tempiPfS_S_iiiiffffff_Ry];
	rcp.rn.f32 	%f9, %f8;
	sub.s32 	%r52, %r9, 1;
	max.s32 	%r53, %r52, %r44;
	add.s32 	%r54, %r9, 1;
	min.s32 	%r55, %r54, %r51;
	ld.param.f32 	%f10, [__cudaparm__Z14calculate_tempiPfS_S_iiiiffffff_Rx];
	rcp.rn.f32 	%f11, %f10;
	cvt.s32.u32 	%r18, %tid.x;
	sub.s32 	%r56, %r18, 1;
	max.s32 	%r57, %r56, %r33;
	add.s32 	%r58, %r18, 1;
	min.s32 	%r59, %r58, %r40;
	mov.s32 	%r60, %r1;
	sub.s32 	%r61, %r1, 1;
	mov.s32 	%r62, 0;
	mov.u64 	%rd16, __cuda___cuda_local_var_32794_39_non_const_temp_t2120;
	mov.s32 	%r63, %r60;
$Lt_0_13058:
 //<loop> Loop body line 157, nesting depth: 1, estimated iterations: unknown
	.loc	16	179	0
	mov.s32 	%r64, 0;
	add.s32 	%r65, %r62, 1;
	setp.gt.s32 	%p10, %r65, %r18;
	@%p10 bra 	$Lt_0_17410;
	mov.s32 	%r66, 14;
	sub.s32 	%r67, %r66, %r62;
	setp.lt.s32 	%p11, %r67, %r18;
	@%p11 bra 	$Lt_0_17410;
	setp.gt.s32 	%p12, %r65, %r9;
	@%p12 bra 	$Lt_0_17410;
	setp.lt.s32 	%p13, %r67, %r9;
	@%p13 bra 	$Lt_0_17410;
	setp.gt.s32 	%p14, %r33, %r18;
	@%p14 bra 	$Lt_0_17410;
	setp.lt.s32 	%p15, %r40, %r18;
	@%p15 bra 	$Lt_0_17410;
	setp.gt.s32 	%p16, %r44, %r9;
	@%p16 bra 	$Lt_0_17410;
	setp.lt.s32 	%p17, %r51, %r9;
	@%p17 bra 	$Lt_0_17410;
	.loc	16	184	0
	mov.s32 	%r64, 1;
	.loc	16	185	0
	cvt.s64.s32 	%rd17, %r18;
	cvt.s64.s32 	%rd18, %r9;
	mul.wide.s32 	%rd19, %r9, 16;
	add.u64 	%rd20, %rd17, %rd19;
	mul.lo.u64 	%rd7, %rd20, 4;
	add.u64 	%rd21, %rd7, %rd1;
	ld.shared.f32 	%f12, [%rd21+0];
	cvt.f64.f32 	%fd1, %f12;
	add.f64 	%fd2, %fd1, %fd1;
	cvt.f64.f32 	%fd3, %f5;
	mov.f32 	%f13, 0f42a00000;    	// 80
	sub.f32 	%f14, %f13, %f12;
	mul.f32 	%f15, %f7, %f14;
	cvt.f64.f32 	%fd4, %f15;
	add.u64 	%rd22, %rd7, %rd2;
	ld.shared.f32 	%f16, [%rd22+0];
	cvt.f64.f32 	%fd5, %f16;
	cvt.f64.f32 	%fd6, %f9;
	cvt.s64.s32 	%rd23, %r53;
	mul.wide.s32 	%rd24, %r53, 16;
	add.u64 	%rd25, %rd17, %rd24;
	mul.lo.u64 	%rd26, %rd25, 4;
	add.u64 	%rd27, %rd1, %rd26;
	ld.shared.f32 	%f17, [%rd27+0];
	cvt.s64.s32 	%rd28, %r55;
	mul.wide.s32 	%rd29, %r55, 16;
	add.u64 	%rd30, %rd17, %rd29;
	mul.lo.u64 	%rd31, %rd30, 4;
	add.u64 	%rd32, %rd1, %rd31;
	ld.shared.f32 	%f18, [%rd32+0];
	add.f32 	%f19, %f17, %f18;
	cvt.f64.f32 	%fd7, %f19;
	sub.f64 	%fd8, %fd7, %fd2;
	mad.rn.f64 	%fd9, %fd6, %fd8, %fd5;
	cvt.f64.f32 	%fd10, %f11;
	cvt.s64.s32 	%rd33, %r57;
	add.u64 	%rd34, %rd33, %rd19;
	mul.lo.u64 	%rd35, %rd34, 4;
	add.u64 	%rd36, %rd1, %rd35;
	ld.shared.f32 	%f20, [%rd36+0];
	cvt.s64.s32 	%rd37, %r59;
	add.u64 	%rd38, %rd37, %rd19;
	mul.lo.u64 	%rd39, %rd38, 4;
	add.u64 	%rd40, %rd1, %rd39;
	ld.shared.f32 	%f21, [%rd40+0];
	add.f32 	%f22, %f20, %f21;
	cvt.f64.f32 	%fd11, %f22;
	sub.f64 	%fd12, %fd11, %fd2;
	mad.rn.f64 	%fd13, %fd10, %fd12, %fd9;
	add.f64 	%fd14, %fd4, %fd13;
	mad.rn.f64 	%fd15, %fd3, %fd14, %fd1;
	cvt.rn.f32.f64 	%f23, %fd15;
	add.u64 	%rd41, %rd7, %rd16;
	st.shared.f32 	[%rd41+0], %f23;
$Lt_0_17410:
$L_0_11266:
	.loc	16	191	0
	bar.sync 	0;
	.loc	16	193	0
	setp.eq.s32 	%p18, %r61, %r62;
	@%p18 bra 	$Lt_0_17922;
	mov.s32 	%r68, 0;
	setp.ne.s32 	%p19, %r64, %r68;
	mov.pred 	%p20, %p19;
	mov.pred 	%p21, %p22;
	@!%p19 bra 	$Lt_0_13314;
	.loc	16	195	0
	cvt.s64.s32 	%rd42, %r18;
	cvt.s64.s32 	%rd43, %r9;
	mul.wide.s32 	%rd44, %r9, 16;
	add.u64 	%rd45, %rd42, %rd44;
	mul.lo.u64 	%rd7, %rd45, 4;
	add.u64 	%rd46, %rd7, %rd16;
	ld.shared.f32 	%f24, [%rd46+0];
	add.u64 	%rd47, %rd7, %rd1;
	st.shared.f32 	[%rd47+0], %f24;
$Lt_0_13314:
	.loc	16	196	0
	bar.sync 	0;
	.loc	16	178	0
	mov.s32 	%r62, %r65;
	setp.ne.s32 	%p23, %r65, %r1;
	@%p23 bra 	$Lt_0_13058;
	bra.uni 	$Lt_0_258;
$Lt_0_15618:
	cvt.s32.s8 	%r69, %rh1;
	mov.s32 	%r70, 0;
	setp.ne.s32 	%p20, %r69, %r70;
	mov.u64 	%rd16, __cuda___cuda_local_var_32794_39_non_const_temp_t2120;
	bra.uni 	$Lt_0_258;
$Lt_0_17922:
	mov.s32 	%r71, 0;
	setp.ne.s32 	%p20, %r64, %r71;
$Lt_0_258:
	.loc	16	197	0
	@!%p20 bra 	$Lt_0_14082;
	.loc	16	203	0
	cvt.s32.u32 	%r18, %tid.x;
	cvt.s64.s32 	%rd48, %r18;
	cvt.s64.s32 	%rd49, %r9;
	mul.wide.s32 	%rd50, %r9, 16;
	add.u64 	%rd51, %rd48, %rd50;
	mul.lo.u64 	%rd52, %rd51, 4;
	add.u64 	%rd53, %rd16, %rd52;
	ld.shared.f32 	%f25, [%rd53+0];
	ld.param.u64 	%rd54, [__cudaparm__Z14calculate_tempiPfS_S_iiiiffffff_temp_dst];
	cvt.s32.u32 	%r72, %ctaid.x;
	mul.lo.s32 	%r73, %r72, %r4;
	ld.param.s32 	%r74, [__cudaparm__Z14calculate_tempiPfS_S_iiiiffffff_border_cols];
	sub.s32 	%r75, %r73, %r74;
	add.s32 	%r76, %r18, %r75;
	ld.param.s32 	%r77, [__cudaparm__Z14calculate_tempiPfS_S_iiiiffffff_grid_rows];
	mul.lo.s32 	%r78, %r77, %r10;
	add.s32 	%r79, %r76, %r78;
	cvt.s64.s32 	%rd55, %r79;
	mul.wide.s32 	%rd56, %r79, 4;
	add.u64 	%rd57, %rd54, %rd56;
	st.global.f32 	[%rd57+0], %f25;
$Lt_0_14082:
	.loc	16	205	0
	exit;
$LDWend__Z14calculate_tempiPfS_S_iiiiffffff:
	} // _Z14calculate_tempiPfS_S_iiiiffffff



// ===== COMPILED SASS (sm_100) =====

	.target	sm_100

	.elftype	@"ET_EXEC"


//--------------------- .note.nv.tkinfo           --------------------------
	.section	.note.nv.tkinfo,"",@"SHT_NOTE"
	.sectionflags	@"SHF_NOTE_NV_TKINFO"
	.tkinfo
        /*0018*/ 	.word	0x00000002
        /*0030*/ 	.string	""
        /*0030*/ 	.string	"ptxas"
        /*0030*/ 	.string	"Cuda compilation tools, release 13.0, V13.0.88"
        /*0030*/ 	.string	"Build cuda_13.0.r13.0/compiler.36424714_0"
        /*0030*/ 	.string	"-arch sm_100 "



//--------------------- .note.nv.cuinfo           --------------------------
	.section	.note.nv.cuinfo,"",@"SHT_NOTE"
	.sectionflags	@"SHF_NOTE_NV_CUINFO"
        /*0018*/ 	.short	0x0002
        /*001a*/ 	.short	0x0014
        /*001c*/ 	.short	0x0082
	.zero		2


//--------------------- .nv.info                  --------------------------
	.section	.nv.info,"",@"SHT_CUDA_INFO"
	.align	4


	//----- nvinfo : EIATTR_REGCOUNT
	.align		4
        /*0000*/ 	.byte	0x04, 0x2f
        /*0002*/ 	.short	(.L_1 - .L_0)
	.align		4
.L_0:
        /*0004*/ 	.word	index@(_Z14calculate_tempiPfS_S_iiiiffffff)
        /*0008*/ 	.word	0x00000020


	//----- nvinfo : EIATTR_FRAME_SIZE
	.align		4
.L_1:
        /*000c*/ 	.byte	0x04, 0x11
        /*000e*/ 	.short	(.L_3 - .L_2)
	.align		4
.L_2:
        /*0010*/ 	.word	index@($__internal_1_$__cuda_sm3x_div_rn_noftz_f32_slowpath)
        /*0014*/ 	.word	0x00000000


	//----- nvinfo : EIATTR_FRAME_SIZE
	.align		4
.L_3:
        /*0018*/ 	.byte	0x04, 0x11
        /*001a*/ 	.short	(.L_5 - .L_4)
	.align		4
.L_4:
        /*001c*/ 	.word	index@($__internal_0_$__cuda_sm20_rcp_rn_f32_slowpath)
        /*0020*/ 	.word	0x00000000


	//----- nvinfo : EIATTR_FRAME_SIZE
	.align		4
.L_5:
        /*0024*/ 	.byte	0x04, 0x11
        /*0026*/ 	.short	(.L_7 - .L_6)
	.align		4
.L_6:
        /*0028*/ 	.word	index@(_Z14calculate_tempiPfS_S_iiiiffffff)
        /*002c*/ 	.word	0x00000000


	//----- nvinfo : EIATTR_MIN_STACK_SIZE
	.align		4
.L_7:
        /*0030*/ 	.byte	0x04, 0x12
        /*0032*/ 	.short	(.L_9 - .L_8)
	.align		4
.L_8:
        /*0034*/ 	.word	index@(_Z14calculate_tempiPfS_S_iiiiffffff)
        /*0038*/ 	.word	0x00000000
.L_9:


//--------------------- .nv.compat                --------------------------
	.section	.nv.compat,"",@"SHT_CUDA_COMPAT_INFO"
	.align	4
        /*0000*/ 	.byte	0x02, 0x09, 0x00, 0x00, 0x02, 0x02, 0x01, 0x00, 0x02, 0x05, 0x05, 0x00, 0x03, 0x07, 0x01, 0x01
        /*0010*/ 	.byte	0x02, 0x03, 0x00, 0x00, 0x02, 0x06, 0x01, 0x00, 0x04, 0x0b, 0x08, 0x00, 0x01, 0x00, 0x00, 0x00
        /*0020*/ 	.byte	0x00, 0x00, 0x00, 0x00


//--------------------- .nv.info._Z14calculate_tempiPfS_S_iiiiffffff --------------------------
	.section	.nv.info._Z14calculate_tempiPfS_S_iiiiffffff,"",@"SHT_CUDA_INFO"
	.sectionflags	@""
	.align	4


	//----- nvinfo : EIATTR_CUDA_API_VERSION
	.align		4
        /*0000*/ 	.byte	0x04, 0x37
        /*0002*/ 	.short	(.L_11 - .L_10)
.L_10:
        /*0004*/ 	.word	0x00000082


	//----- nvinfo : EIATTR_KPARAM_INFO
	.align		4
.L_11:
        /*0008*/ 	.byte	0x04, 0x17
        /*000a*/ 	.short	(.L_13 - .L_12)
.L_12:
        /*000c*/ 	.word	0x00000000
        /*0010*/ 	.short	0x000d
        /*0012*/ 	.short	0x0044
        /*0014*/ 	.byte	0x00, 0xf0, 0x11, 0x00


	//----- nvinfo : EIATTR_KPARAM_INFO
	.align		4
.L_13:
        /*0018*/ 	.byte	0x04, 0x17
        /*001a*/ 	.short	(.L_15 - .L_14)
.L_14:
        /*001c*/ 	.word	0x00000000
        /*0020*/ 	.short	0x000c
        /*0022*/ 	.short	0x0040
        /*0024*/ 	.byte	0x00, 0xf0, 0x11, 0x00


	//----- nvinfo : EIATTR_KPARAM_INFO
	.align		4
.L_15:
        /*0028*/ 	.byte	0x04, 0x17
        /*002a*/ 	.short	(.L_17 - .L_16)
.L_16:
        /*002c*/ 	.word	0x00000000
        /*0030*/ 	.short	0x000b
        /*0032*/ 	.short	0x003c
        /*0034*/ 	.byte	0x00, 0xf0, 0x11, 0x00


	//----- nvinfo : EIATTR_KPARAM_INFO
	.align		4
.L_17:
        /*0038*/ 	.byte	0x04, 0x17
        /*003a*/ 	.short	(.L_19 - .L_18)
.L_18:
        /*003c*/ 	.word	0x00000000
        /*0040*/ 	.short	0x000a
        /*0042*/ 	.short	0x0038
        /*0044*/ 	.byte	0x00, 0xf0, 0x11, 0x00


	//----- nvinfo : EIATTR_KPARAM_INFO
	.align		4
.L_19:
        /*0048*/ 	.byte	0x04, 0x17
        /*004a*/ 	.short	(.L_21 - .L_20)
.L_20:
        /*004c*/ 	.word	0x00000000
        /*0050*/ 	.short	0x0009
        /*0052*/ 	.short	0x0034
        /*0054*/ 	.byte	0x00, 0xf0, 0x11, 0x00


	//----- nvinfo : EIATTR_KPARAM_INFO
	.align		4
.L_21:
        /*0058*/ 	.byte	0x04, 0x17
        /*005a*/ 	.short	(.L_23 - .L_22)
.L_22:
        /*005c*/ 	.word	0x00000000
        /*0060*/ 	.short	0x0008
        /*0062*/ 	.short	0x0030
        /*0064*/ 	.byte	0x00, 0xf0, 0x11, 0x00


	//----- nvinfo : EIATTR_KPARAM_INFO
	.align		4
.L_23:
        /*0068*/ 	.byte	0x04, 0x17
        /*006a*/ 	.short	(.L_25 - .L_24)
.L_24:
        /*006c*/ 	.word	0x00000000
        /*0070*/ 	.short	0x0007
        /*0072*/ 	.short	0x002c
        /*0074*/ 	.byte	0x00, 0xf0, 0x11, 0x00


	//----- nvinfo : EIATTR_KPARAM_INFO
	.align		4
.L_25:
        /*0078*/ 	.byte	0x04, 0x17
        /*007a*/ 	.short	(.L_27 - .L_26)
.L_26:
        /*007c*/ 	.word	0x00000000
        /*0080*/ 	.short	0x0006
        /*0082*/ 	.short	0x0028
        /*0084*/ 	.byte	0x00, 0xf0, 0x11, 0x00


	//----- nvinfo : EIATTR_KPARAM_INFO
	.align		4
.L_27:
        /*0088*/ 	.byte	0x04, 0x17
        /*008a*/ 	.short	(.L_29 - .L_28)
.L_28:
        /*008c*/ 	.word	0x00000000
        /*0090*/ 	.short	0x0005
        /*0092*/ 	.short	0x0024
        /*0094*/ 	.byte	0x00, 0xf0, 0x11, 0x00


	//----- nvinfo : EIATTR_KPARAM_INFO
	.align		4
.L_29:
        /*0098*/ 	.byte	0x04, 0x17
        /*009a*/ 	.short	(.L_31 - .L_30)
.L_30:
        /*009c*/ 	.word	0x00000000
        /*00a0*/ 	.short	0x0004
        /*00a2*/ 	.short	0x0020
        /*00a4*/ 	.byte	0x00, 0xf0, 0x11, 0x00


	//----- nvinfo : EIATTR_KPARAM_INFO
	.align		4
.L_31:
        /*00a8*/ 	.byte	0x04, 0x17
        /*00aa*/ 	.short	(.L_33 - .L_32)
.L_32:
        /*00ac*/ 	.word	0x00000000
        /*00b0*/ 	.short	0x0003
        /*00b2*/ 	.short	0x0018
        /*00b4*/ 	.byte	0x00, 0xf0, 0x21, 0x00


	//----- nvinfo : EIATTR_KPARAM_INFO
	.align		4
.L_33:
        /*00b8*/ 	.byte	0x04, 0x17
        /*00ba*/ 	.short	(.L_35 - .L_34)
.L_34:
        /*00bc*/ 	.word	0x00000000
        /*00c0*/ 	.short	0x0002
        /*00c2*/ 	.short	0x0010
        /*00c4*/ 	.byte	0x00, 0xf0, 0x21, 0x00


	//----- nvinfo : EIATTR_KPARAM_INFO
	.align		4
.L_35:
        /*00c8*/ 	.byte	0x04, 0x17
        /*00ca*/ 	.short	(.L_37 - .L_36)
.L_36:
        /*00cc*/ 	.word	0x00000000
        /*00d0*/ 	.short	0x0001
        /*00d2*/ 	.short	0x0008
        /*00d4*/ 	.byte	0x00, 0xf0, 0x21, 0x00


	//----- nvinfo : EIATTR_KPARAM_INFO
	.align		4
.L_37:
        /*00d8*/ 	.byte	0x04, 0x17
        /*00da*/ 	.short	(.L_39 - .L_38)
.L_38:
        /*00dc*/ 	.word	0x00000000
        /*00e0*/ 	.short	0x0000
        /*00e2*/ 	.short	0x0000
        /*00e4*/ 	.byte	0x00, 0xf0, 0x11, 0x00


	//----- nvinfo : EIATTR_SPARSE_MMA_MASK
	.align		4
.L_39:
        /*00e8*/ 	.byte	0x03, 0x50
        /*00ea*/ 	.short	0x0000


	//----- nvinfo : EIATTR_MAXREG_COUNT
	.align		4
        /*00ec*/ 	.byte	0x03, 0x1b
        /*00ee*/ 	.short	0x00ff


	//----- nvinfo : EIATTR_NUM_BARRIERS
	.align		4
        /*00f0*/ 	.byte	0x02, 0x4c
        /*00f2*/ 	.byte	0x01
	.zero		1


	//----- nvinfo : EIATTR_MERCURY_ISA_VERSION
	.align		4
        /*00f4*/ 	.byte	0x03, 0x5f
        /*00f6*/ 	.short	0x0101


	//----- nvinfo : EIATTR_VRC_CTA_INIT_COUNT
	.align		4
        /*00f8*/ 	.byte	0x02, 0x4a
	.zero		1
	.zero		1


	//----- nvinfo : EIATTR_EXIT_INSTR_OFFSETS
	.align		4
        /*00fc*/ 	.byte	0x04, 0x1c
        /*00fe*/ 	.short	(.L_41 - .L_40)


	//   ....[0]....
.L_40:
        /*0100*/ 	.word	0x00000d80


	//   ....[1]....
        /*0104*/ 	.word	0x00000e60


	//----- nvinfo : EIATTR_CRS_STACK_SIZE
	.align		4
.L_41:
        /*0108*/ 	.byte	0x04, 0x1e
        /*010a*/ 	.short	(.L_43 - .L_42)
.L_42:
        /*010c*/ 	.word	0x00000000


	//----- nvinfo : EIATTR_CBANK_PARAM_SIZE
	.align		4
.L_43:
        /*0110*/ 	.byte	0x03, 0x19
        /*0112*/ 	.short	0x0048


	//----- nvinfo : EIATTR_PARAM_CBANK
	.align		4
        /*0114*/ 	.byte	0x04, 0x0a
        /*0116*/ 	.short	(.L_45 - .L_44)
	.align		4
.L_44:
        /*0118*/ 	.word	index@(.nv.constant0._Z14calculate_tempiPfS_S_iiiiffffff)
        /*011c*/ 	.short	0x0380
        /*011e*/ 	.short	0x0048


	//----- nvinfo : EIATTR_SW_WAR
	.align		4
.L_45:
        /*0120*/ 	.byte	0x04, 0x36
        /*0122*/ 	.short	(.L_47 - .L_46)
.L_46:
        /*0124*/ 	.word	0x00000008
.L_47:


//--------------------- .nv.callgraph             --------------------------
	.section	.nv.callgraph,"",@"SHT_CUDA_CALLGRAPH"
	.align	4
	.sectionentsize	8
	.align		4
        /*0000*/ 	.word	0x00000000
	.align		4
        /*0004*/ 	.word	0xffffffff
	.align		4
        /*0008*/ 	.word	0x00000000
	.align		4
        /*000c*/ 	.word	0xfffffffe
	.align		4
        /*0010*/ 	.word	0x00000000
	.align		4
        /*0014*/ 	.word	0xfffffffd
	.align		4
        /*0018*/ 	.word	0x00000000
	.align		4
        /*001c*/ 	.word	0xfffffffc


//--------------------- .text._Z14calculate_tempiPfS_S_iiiiffffff --------------------------
	.section	.text._Z14calculate_tempiPfS_S_iiiiffffff,"ax",@progbits
	.align	128
.text._Z14calculate_tempiPfS_S_iiiiffffff:
        .type           _Z14calculate_tempiPfS_S_iiiiffffff,@function
        .size           _Z14calculate_tempiPfS_S_iiiiffffff,(.L_x_27 - _Z14calculate_tempiPfS_S_iiiiffffff)
        .other          _Z14calculate_tempiPfS_S_iiiiffffff,@"STO_CUDA_ENTRY STV_DEFAULT"
_Z14calculate_tempiPfS_S_iiiiffffff:
[----:B------:R-:W-:Y:S01]  /*0000*/  LDC R1, c[0x0][0x37c] ;  /* 0x0000df00ff017b82 */ /* 0x000fe20000000800 */
[----:B------:R-:W0:Y:S01]  /*0010*/  S2R R4, SR_CTAID.Y ;  /* 0x0000000000047919 */ /* 0x000e220000002600 */
[----:B------:R-:W1:Y:S06]  /*0020*/  LDCU UR8, c[0x0][0x380] ;  /* 0x00007000ff0877ac */ /* 0x000e6c0008000800 */
[----:B------:R-:W0:Y:S01]  /*0030*/  LDC R3, c[0x0][0x3ac] ;  /* 0x0000eb00ff037b82 */ /* 0x000e220000000800 */
[----:B------:R-:W-:Y:S01]  /*0040*/  BSSY.RECONVERGENT B0, `(.L_x_0) ;  /* 0x0000027000007945 */ /* 0x000fe20003800200 */
[----:B------:R-:W2:Y:S01]  /*0050*/  S2R R0, SR_TID.Y ;  /* 0x0000000000007919 */ /* 0x000ea20000002200 */
[----:B------:R-:W3:Y:S05]  /*0060*/  LDCU.64 UR12, c[0x0][0x358] ;  /* 0x00006b00ff0c77ac */ /* 0x000eea0008000a00 */
[----:B------:R-:W4:Y:S01]  /*0070*/  LDC R5, c[0x0][0x3a4] ;  /* 0x0000e900ff057b82 */ /* 0x000f220000000800 */
[----:B-1----:R-:W-:-:S04]  /*0080*/  UIADD3 UR5, UPT, UPT, -UR8, URZ, URZ ;  /* 0x000000ff08057290 */ /* 0x002fc8000fffe1ff */
[----:B------:R-:W-:-:S06]  /*0090*/  ULEA UR5, UR5, 0x10, 0x1 ;  /* 0x0000001005057891 */ /* 0x000fcc000f8e08ff */
[----:B0-----:R-:W-:Y:S02]  /*00a0*/  IMAD R4, R4, UR5, -R3 ;  /* 0x0000000504047c24 */ /* 0x001fe4000f8e0a03 */
[----:B----4-:R-:W-:Y:S02]  /*00b0*/  VIADD R7, R5, 0xffffffff ;  /* 0xffffffff05077836 */ /* 0x010fe40000000000 */
[----:B--2---:R-:W-:-:S05]  /*00c0*/  IMAD.IADD R2, R4, 0x1, R0 ;  /* 0x0000000104027824 */ /* 0x004fca00078e0200 */
[----:B------:R-:W-:-:S04]  /*00d0*/  ISETP.GT.AND P0, PT, R2, R7, PT ;  /* 0x000000070200720c */ /* 0x000fc80003f04270 */
[----:B------:R-:W-:-:S13]  /*00e0*/  ISETP.LT.OR P0, PT, R2, RZ, P0 ;  /* 0x000000ff0200720c */ /* 0x000fda0000701670 */
[----:B---3--:R-:W-:Y:S05]  /*00f0*/  @P0 BRA `(.L_x_1) ;  /* 0x00000000006c0947 */ /* 0x008fea0003800000 */
[----:B------:R-:W0:Y:S01]  /*0100*/  S2R R13, SR_TID.X ;  /* 0x00000000000d7919 */ /* 0x000e220000002100 */
[----:B------:R-:W1:Y:S01]  /*0110*/  S2UR UR4, SR_CTAID.X ;  /* 0x00000000000479c3 */ /* 0x000e620000002500 */
[----:B------:R-:W1:Y:S01]  /*0120*/  LDCU UR6, c[0x0][0x3a8] ;  /* 0x00007500ff0677ac */ /* 0x000e620008000800 */
[----:B------:R-:W2:Y:S01]  /*0130*/  LDCU UR7, c[0x0][0x3a0] ;  /* 0x00007400ff0777ac */ /* 0x000ea20008000800 */
[----:B-1----:R-:W-:Y:S02]  /*0140*/  UIMAD UR4, UR5, UR4, -UR6 ;  /* 0x00000004050472a4 */ /* 0x002fe4000f8e0a06 */
[----:B--2---:R-:W-:-:S04]  /*0150*/  UIADD3 UR6, UPT, UPT, UR7, -0x1, URZ ;  /* 0xffffffff07067890 */ /* 0x004fc8000fffe0ff */
[----:B0-----:R-:W-:-:S05]  /*0160*/  VIADD R3, R13, UR4 ;  /* 0x000000040d037c36 */ /* 0x001fca0008000000 */
[----:B------:R-:W-:-:S04]  /*0170*/  ISETP.GT.AND P0, PT, R3, UR6, PT ;  /* 0x0000000603007c0c */ /* 0x000fc8000bf04270 */
[----:B------:R-:W-:-:S13]  /*0180*/  ISETP.LT.OR P0, PT, R3, RZ, P0 ;  /* 0x000000ff0300720c */ /* 0x000fda0000701670 */
[----:B------:R-:W-:Y:S05]  /*0190*/  @P0 BRA `(.L_x_1) ;  /* 0x0000000000440947 */ /* 0x000fea0003800000 */
[----:B------:R-:W0:Y:S01]  /*01a0*/  LDC.64 R8, c[0x0][0x390] ;  /* 0x0000e400ff087b82 */ /* 0x000e220000000a00 */
[----:B------:R-:W-:-:S07]  /*01b0*/  IMAD R3, R2, R5, R3 ;  /* 0x0000000502037224 */ /* 0x000fce00078e0203 */
[----:B------:R-:W1:Y:S01]  /*01c0*/  LDC.64 R10, c[0x0][0x388] ;  /* 0x0000e200ff0a7b82 */ /* 0x000e620000000a00 */
[----:B0-----:R-:W-:-:S06]  /*01d0*/  IMAD.WIDE R8, R3, 0x4, R8 ;  /* 0x0000000403087825 */ /* 0x001fcc00078e0208 */
[----:B------:R-:W2:Y:S01]  /*01e0*/  LDG.E R8, desc[UR12][R8.64] ;  /* 0x0000000c08087981 */ /* 0x000ea2000c1e1900 */
[----:B-1----:R-:W-:-:S06]  /*01f0*/  IMAD.WIDE R10, R3, 0x4, R10 ;  /* 0x00000004030a7825 */ /* 0x002fcc00078e020a */
[----:B------:R-:W3:Y:S01]  /*0200*/  LDG.E R10, desc[UR12][R10.64] ;  /* 0x0000000c0a0a7981 */ /* 0x000ee2000c1e1900 */
[----:B------:R-:W0:Y:S01]  /*0210*/  S2UR UR7, SR_CgaCtaId ;  /* 0x00000000000779c3 */ /* 0x000e220000008800 */
[----:B------:R-:W-:Y:S02]  /*0220*/  UMOV UR4, 0x400 ;  /* 0x0000040000047882 */ /* 0x000fe40000000000 */
[----:B------:R-:W-:Y:S01]  /*0230*/  UIADD3 UR6, UPT, UPT, UR4, 0x400, URZ ;  /* 0x0000040004067890 */ /* 0x000fe2000fffe0ff */
[----:B------:R-:W-:Y:S01]  /*0240*/  IMAD R3, R0, 0x10, R13 ;  /* 0x0000001000037824 */ /* 0x000fe200078e020d */
[----:B0-----:R-:W-:Y:S02]  /*0250*/  ULEA UR4, UR7, UR4, 0x18 ;  /* 0x0000000407047291 */ /* 0x001fe4000f8ec0ff */
[----:B------:R-:W-:-:S04]  /*0260*/  ULEA UR6, UR7, UR6, 0x18 ;  /* 0x0000000607067291 */ /* 0x000fc8000f8ec0ff */
[C---:B------:R-:W-:Y:S02]  /*0270*/  LEA R13, R3.reuse, UR4, 0x2 ;  /* 0x00000004030d7c11 */ /* 0x040fe4000f8e10ff */
[----:B------:R-:W-:-:S03]  /*0280*/  LEA R3, R3, UR6, 0x2 ;  /* 0x0000000603037c11 */ /* 0x000fc6000f8e10ff */
[----:B--2---:R0:W-:Y:S04]  /*0290*/  STS [R13], R8 ;  /* 0x000000080d007388 */ /* 0x0041e80000000800 */
[----:B---3--:R0:W-:Y:S02]  /*02a0*/  STS [R3], R10 ;  /* 0x0000000a03007388 */ /* 0x0081e40000000800 */
.L_x_1:
[----:B------:R-:W-:Y:S05]  /*02b0*/  BSYNC.RECONVERGENT B0 ;  /* 0x0000000000007941 */ /* 0x000fea0003800200 */
.L_x_0:
[----:B------:R-:W-:Y:S01]  /*02c0*/  BAR.SYNC.DEFER_BLOCKING 0x0 ;  /* 0x0000000000007b1d */ /* 0x000fe20000010000 */
[----:B------:R-:W-:-:S09]  /*02d0*/  UISETP.GT.AND UP0, UPT, UR8, URZ, UPT ;  /* 0x000000ff0800728c */ /* 0x000fd2000bf04270 */
[----:B------:R-:W-:Y:S05]  /*02e0*/  BRA.U !UP0, `(.L_x_2) ;  /* 0x00000009088c7547 */ /* 0x000fea000b800000 */
[----:B------:R-:W1:Y:S01]  /*02f0*/  LDC R11, c[0x0][0x3b0] ;  /* 0x0000ec00ff0b7b82 */ /* 0x000e620000000800 */
[----:B0-----:R-:W0:Y:S01]  /*0300*/  S2R R8, SR_CTAID.X ;  /* 0x0000000000087919 */ /* 0x001e220000002500 */
[----:B------:R-:W2:Y:S01]  /*0310*/  LDCU UR4, c[0x0][0x3c0] ;  /* 0x00007800ff0477ac */ /* 0x000ea20008000800 */
[----:B------:R-:W-:-:S05]  /*0320*/  ISETP.GE.AND P4, PT, R4, RZ, PT ;  /* 0x000000ff0400720c */ /* 0x000fca0003f86270 */
[----:B------:R-:W0:Y:S08]  /*0330*/  LDC R9, c[0x0][0x3a8] ;  /* 0x0000ea00ff097b82 */ /* 0x000e300000000800 */
[----:B------:R-:W3:Y:S01]  /*0340*/  LDC R13, c[0x0][0x3a0] ;  /* 0x0000e800ff0d7b82 */ /* 0x000ee20000000800 */
[----:B--2---:R-:W-:Y:S01]  /*0350*/  IMAD.U32 R14, RZ, RZ, UR4 ;  /* 0x00000004ff0e7e24 */ /* 0x004fe2000f8e00ff */
[----:B-1----:R-:W1:Y:S08]  /*0360*/  MUFU.RCP R3, R11 ;  /* 0x0000000b00037308 */ /* 0x002e700000001000 */
[----:B------:R-:W2:Y:S01]  /*0370*/  FCHK P2, R14, R11 ;  /* 0x0000000b0e007302 */ /* 0x000ea20000040000 */
[----:B0-----:R-:W-:-:S02]  /*0380*/  IMAD R12, R8, UR5, -R9 ;  /* 0x00000005080c7c24 */ /* 0x001fc4000f8e0a09 */
[----:B------:R-:W-:-:S03]  /*0390*/  VIADD R8, R4, 0xf ;  /* 0x0000000f04087836 */ /* 0x000fc60000000000 */
[----:B------:R-:W-:Y:S01]  /*03a0*/  ISETP.GE.AND P3, PT, R12, RZ, PT ;  /* 0x000000ff0c00720c */ /* 0x000fe20003f66270 */
[----:B---3--:R-:W-:Y:S02]  /*03b0*/  VIADD R15, R13, 0xffffffff ;  /* 0xffffffff0d0f7836 */ /* 0x008fe40000000000 */
[C---:B-1----:R-:W-:Y:S01]  /*03c0*/  FFMA R6, R3.reuse, -R11, 1 ;  /* 0x3f80000003067423 */ /* 0x042fe2000000080b */
[----:B------:R-:W-:Y:S02]  /*03d0*/  ISETP.GT.AND P1, PT, R8, R7, PT ;  /* 0x000000070800720c */ /* 0x000fe40003f24270 */
[----:B------:R-:W-:Y:S01]  /*03e0*/  IADD3 R7, PT, PT, -R4, -0x1, R5 ;  /* 0xffffffff04077810 */ /* 0x000fe20007ffe105 */
[----:B------:R-:W-:Y:S01]  /*03f0*/  FFMA R3, R3, R6, R3 ;  /* 0x0000000603037223 */ /* 0x000fe20000000003 */
[----:B------:R-:W-:Y:S02]  /*0400*/  VIADD R6, R12, 0xf ;  /* 0x0000000f0c067836 */ /* 0x000fe40000000000 */
[----:B------:R-:W-:-:S02]  /*0410*/  IMAD.MOV R5, RZ, RZ, -R4 ;  /* 0x000000ffff057224 */ /* 0x000fc400078e0a04 */
[----:B------:R-:W-:Y:S01]  /*0420*/  FFMA R10, R3, UR4, RZ ;  /* 0x00000004030a7c23 */ /* 0x000fe200080000ff */
[----:B------:R-:W-:Y:S01]  /*0430*/  IMAD.MOV R4, RZ, RZ, -R12 ;  /* 0x000000ffff047224 */ /* 0x000fe200078e0a0c */
[----:B------:R-:W-:Y:S02]  /*0440*/  ISETP.GT.AND P0, PT, R6, R15, PT ;  /* 0x0000000f0600720c */ /* 0x000fe40003f04270 */
[----:B------:R-:W-:Y:S01]  /*0450*/  FFMA R9, R10, -R11, UR4 ;  /* 0x000000040a097e23 */ /* 0x000fe2000800080b */
[----:B------:R-:W-:Y:S02]  /*0460*/  IADD3 R6, PT, PT, -R12, -0x1, R13 ;  /* 0xffffffff0c067810 */ /* 0x000fe40007ffe10d */
[----:B------:R-:W-:Y:S01]  /*0470*/  SEL R5, R5, RZ, !P4 ;  /* 0x000000ff05057207 */ /* 0x000fe20006000000 */
[----:B------:R-:W-:Y:S01]  /*0480*/  FFMA R3, R3, R9, R10 ;  /* 0x0000000903037223 */ /* 0x000fe2000000000a */
[----:B------:R-:W-:Y:S02]  /*0490*/  SEL R7, R7, 0xf, P1 ;  /* 0x0000000f07077807 */ /* 0x000fe40000800000 */
[----:B------:R-:W-:-:S02]  /*04a0*/  SEL R4, R4, RZ, !P3 ;  /* 0x000000ff04047207 */ /* 0x000fc40005800000 */
[----:B------:R-:W-:Y:S01]  /*04b0*/  SEL R6, R6, 0xf, P0 ;  /* 0x0000000f06067807 */ /* 0x000fe20000000000 */
[----:B--2---:R-:W-:Y:S06]  /*04c0*/  @!P2 BRA `(.L_x_3) ;  /* 0x000000000008a947 */ /* 0x004fec0003800000 */
[----:B------:R-:W-:-:S07]  /*04d0*/  MOV R10, 0x4f0 ;  /* 0x000004f0000a7802 */ /* 0x000fce0000000f00 */
[----:B------:R-:W-:Y:S05]  /*04e0*/  CALL.REL.NOINC `($__internal_1_$__cuda_sm3x_div_rn_noftz_f32_slowpath) ;  /* 0x0000000c002c7944 */ /* 0x000fea0003c00000 */
.L_x_3:
[----:B------:R-:W0:Y:S02]  /*04f0*/  LDC R11, c[0x0][0x3bc] ;  /* 0x0000ef00ff0b7b82 */ /* 0x000e240000000800 */
[----:B0-----:R-:W-:-:S05]  /*0500*/  VIADD R8, R11, 0x1800000 ;  /* 0x018000000b087836 */ /* 0x001fca0000000000 */
[----:B------:R-:W-:-:S04]  /*0510*/  LOP3.LUT R8, R8, 0x7f800000, RZ, 0xc0, !PT ;  /* 0x7f80000008087812 */ /* 0x000fc800078ec0ff */
[----:B------:R-:W-:-:S13]  /*0520*/  ISETP.GT.U32.AND P0, PT, R8, 0x1ffffff, PT ;  /* 0x01ffffff0800780c */ /* 0x000fda0003f04070 */
[----:B------:R-:W-:Y:S05]  /*0530*/  @P0 BRA `(.L_x_4) ;  /* 0x0000000000180947 */ /* 0x000fea0003800000 */
[----:B------:R-:W0:Y:S01]  /*0540*/  LDCU UR4, c[0x0][0x3bc] ;  /* 0x00007780ff0477ac */ /* 0x000e220008000800 */
[----:B------:R-:W-:Y:S01]  /*0550*/  MOV R12, 0x580 ;  /* 0x00000580000c7802 */ /* 0x000fe20000000f00 */
[----:B0-----:R-:W-:-:S07]  /*0560*/  IMAD.U32 R10, RZ, RZ, UR4 ;  /* 0x00000004ff0a7e24 */ /* 0x001fce000f8e00ff */
[----:B------:R-:W-:Y:S05]  /*0570*/  CALL.REL.NOINC `($__internal_0_$__cuda_sm20_rcp_rn_f32_slowpath) ;  /* 0x00000008003c7944 */ /* 0x000fea0003c00000 */
[----:B------:R-:W-:Y:S01]  /*0580*/  IMAD.MOV.U32 R8, RZ, RZ, R11 ;  /* 0x000000ffff087224 */ /* 0x000fe200078e000b */
[----:B------:R-:W-:Y:S06]  /*0590*/  BRA `(.L_x_5) ;  /* 0x0000000000107947 */ /* 0x000fec0003800000 */
.L_x_4:
[----:B------:R-:W0:Y:S02]  /*05a0*/  MUFU.RCP R8, R11 ;  /* 0x0000000b00087308 */ /* 0x000e240000001000 */
[----:B0-----:R-:W-:-:S04]  /*05b0*/  FFMA R9, R8, R11, -1 ;  /* 0xbf80000008097423 */ /* 0x001fc8000000000b */
[----:B------:R-:W-:-:S04]  /*05c0*/  FADD.FTZ R9, -R9, -RZ ;  /* 0x800000ff09097221 */ /* 0x000fc80000010100 */
[----:B------:R-:W-:-:S07]  /*05d0*/  FFMA R8, R8, R9, R8 ;  /* 0x0000000908087223 */ /* 0x000fce0000000008 */
.L_x_5:
[----:B------:R-:W0:Y:S02]  /*05e0*/  LDC R12, c[0x0][0x3b8] ;  /* 0x0000ee00ff0c7b82 */ /* 0x000e240000000800 */
[----:B0-----:R-:W-:-:S05]  /*05f0*/  VIADD R9, R12, 0x1800000 ;  /* 0x018000000c097836 */ /* 0x001fca0000000000 */
[----:B------:R-:W-:-:S04]  /*0600*/  LOP3.LUT R9, R9, 0x7f800000, RZ, 0xc0, !PT ;  /* 0x7f80000009097812 */ /* 0x000fc800078ec0ff */
[----:B------:R-:W-:-:S13]  /*0610*/  ISETP.GT.U32.AND P0, PT, R9, 0x1ffffff, PT ;  /* 0x01ffffff0900780c */ /* 0x000fda0003f04070 */
[----:B------:R-:W-:Y:S05]  /*0620*/  @P0 BRA `(.L_x_6) ;  /* 0x0000000000140947 */ /* 0x000fea0003800000 */
[----:B------:R-:W0:Y:S01]  /*0630*/  LDC R10, c[0x0][0x3b8] ;  /* 0x0000ee00ff0a7b82 */ /* 0x000e220000000800 */
[----:B------:R-:W-:-:S07]  /*0640*/  MOV R12, 0x660 ;  /* 0x00000660000c7802 */ /* 0x000fce0000000f00 */
[----:B0-----:R-:W-:Y:S05]  /*0650*/  CALL.REL.NOINC `($__internal_0_$__cuda_sm20_rcp_rn_f32_slowpath) ;  /* 0x0000000800047944 */ /* 0x001fea0003c00000 */
[----:B------:R-:W-:Y:S01]  /*0660*/  IMAD.MOV.U32 R9, RZ, RZ, R11 ;  /* 0x000000ffff097224 */ /* 0x000fe200078e000b */
[----:B------:R-:W-:Y:S06]  /*0670*/  BRA `(.L_x_7) ;  /* 0x0000000000107947 */ /* 0x000fec0003800000 */
.L_x_6:
[----:B------:R-:W0:Y:S02]  /*0680*/  MUFU.RCP R9, R12 ;  /* 0x0000000c00097308 */ /* 0x000e240000001000 */
[----:B0-----:R-:W-:-:S04]  /*0690*/  FFMA R10, R9, R12, -1 ;  /* 0xbf800000090a7423 */ /* 0x001fc8000000000c */
[----:B------:R-:W-:-:S04]  /*06a0*/  FADD.FTZ R10, -R10, -RZ ;  /* 0x800000ff0a0a7221 */ /* 0x000fc80000010100 */
[----:B------:R-:W-:-:S07]  /*06b0*/  FFMA R9, R9, R10, R9 ;  /* 0x0000000a09097223 */ /* 0x000fce0000000009 */
.L_x_7:
[----:B------:R-:W0:Y:S01]  /*06c0*/  LDC R13, c[0x0][0x3b4] ;  /* 0x0000ed00ff0d7b82 */ /* 0x000e220000000800 */
[C---:B------:R-:W-:Y:S02]  /*06d0*/  VIADDMNMX R20, R0.reuse, 0xffffffff, R5, !PT ;  /* 0xffffffff00147846 */ /* 0x040fe40007800105 */
[----:B------:R-:W-:Y:S01]  /*06e0*/  VIADDMNMX R21, R0, 0x1, R7, PT ;  /* 0x0000000100157846 */ /* 0x000fe20003800107 */
        /* <DEDUP_REMOVED lines=9> */
.L_x_8:
[----:B------:R-:W0:Y:S02]  /*0780*/  MUFU.RCP R22, R13 ;  /* 0x0000000d00167308 */ /* 0x000e240000001000 */
[----:B0-----:R-:W-:-:S04]  /*0790*/  FFMA R10, R22, R13, -1 ;  /* 0xbf800000160a7423 */ /* 0x001fc8000000000d */
[----:B------:R-:W-:-:S04]  /*07a0*/  FADD.FTZ R11, -R10, -RZ ;  /* 0x800000ff0a0b7221 */ /* 0x000fc80000010100 */
[----:B------:R-:W-:-:S07]  /*07b0*/  FFMA R22, R22, R11, R22 ;  /* 0x0000000b16167223 */ /* 0x000fce0000000016 */
.L_x_9:
[----:B------:R-:W0:Y:S01]  /*07c0*/  S2R R23, SR_TID.X ;  /* 0x0000000000177919 */ /* 0x000e220000002100 */
[----:B------:R-:W1:Y:S01]  /*07d0*/  S2UR UR8, SR_CgaCtaId ;  /* 0x00000000000879c3 */ /* 0x000e620000008800 */
[----:B------:R-:W2:Y:S01]  /*07e0*/  LDCU UR6, c[0x0][0x380] ;  /* 0x00007000ff0677ac */ /* 0x000ea20008000800 */
[----:B------:R-:W-:Y:S01]  /*07f0*/  UMOV UR7, 0x400 ;  /* 0x0000040000077882 */ /* 0x000fe20000000000 */
[----:B------:R-:W3:Y:S01]  /*0800*/  LDCU UR14, c[0x0][0x380] ;  /* 0x00007000ff0e77ac */ /* 0x000ee20008000800 */
[----:B------:R-:W-:Y:S02]  /*0810*/  UIADD3 UR4, UPT, UPT, UR7, 0x800, URZ ;  /* 0x0000080007047890 */ /* 0x000fe4000fffe0ff */
[----:B------:R-:W-:Y:S02]  /*0820*/  UIADD3 UR10, UPT, UPT, UR7, 0x400, URZ ;  /* 0x00000400070a7890 */ /* 0x000fe4000fffe0ff */
[----:B--2---:R-:W-:Y:S02]  /*0830*/  UIADD3 UR6, UPT, UPT, UR6, -0x1, URZ ;  /* 0xffffffff06067890 */ /* 0x004fe4000fffe0ff */
[----:B-1----:R-:W-:-:S02]  /*0840*/  ULEA UR9, UR8, UR7, 0x18 ;  /* 0x0000000708097291 */ /* 0x002fc4000f8ec0ff */
[----:B------:R-:W-:Y:S02]  /*0850*/  ULEA UR7, UR8, UR4, 0x18 ;  /* 0x0000000408077291 */ /* 0x000fe4000f8ec0ff */
[----:B------:R-:W-:Y:S01]  /*0860*/  ULEA UR10, UR8, UR10, 0x18 ;  /* 0x0000000a080a7291 */ /* 0x000fe2000f8ec0ff */
[----:B------:R-:W-:Y:S01]  /*0870*/  UMOV UR4, URZ ;  /* 0x000000ff00047c82 */ /* 0x000fe20008000000 */
[C---:B0-----:R-:W-:Y:S02]  /*0880*/  VIADDMNMX R25, R23.reuse, 0xffffffff, R4, !PT ;  /* 0xffffffff17197846 */ /* 0x041fe40007800104 */
[----:B---3--:R-:W-:-:S08]  /*0890*/  VIADDMNMX R27, R23, 0x1, R6, PT ;  /* 0x00000001171b7846 */ /* 0x008fd00003800106 */
.L_x_13:
[----:B------:R-:W-:Y:S01]  /*08a0*/  UIADD3 UR8, UPT, UPT, UR4, 0x1, URZ ;  /* 0x0000000104087890 */ /* 0x000fe2000fffe0ff */
[----:B------:R-:W-:Y:S01]  /*08b0*/  BSSY.RECONVERGENT B0, `(.L_x_10) ;  /* 0x0000036000007945 */ /* 0x000fe20003800200 */
[----:B------:R-:W-:-:S04]  /*08c0*/  IMAD.MOV.U32 R12, RZ, RZ, RZ ;  /* 0x000000ffff0c7224 */ /* 0x000fc800078e00ff */
[----:B------:R-:W-:-:S13]  /*08d0*/  ISETP.LT.AND P0, PT, R23, UR8, PT ;  /* 0x0000000817007c0c */ /* 0x000fda000bf01270 */
[----:B0-----:R-:W-:Y:S05]  /*08e0*/  @P0 BRA `(.L_x_11) ;  /* 0x0000000000c80947 */ /* 0x001fea0003800000 */
[----:B------:R-:W-:-:S06]  /*08f0*/  UIADD3 UR11, UPT, UPT, -UR4, 0xe, URZ ;  /* 0x0000000e040b7890 */ /* 0x000fcc000fffe1ff */
[----:B------:R-:W-:-:S04]  /*0900*/  ISETP.LE.AND P0, PT, R0, UR11, PT ;  /* 0x0000000b00007c0c */ /* 0x000fc8000bf03270 */
[----:B------:R-:W-:-:S04]  /*0910*/  ISETP.LT.OR P0, PT, R0, UR8, !P0 ;  /* 0x0000000800007c0c */ /* 0x000fc8000c701670 */
[----:B------:R-:W-:-:S13]  /*0920*/  ISETP.GT.OR P0, PT, R23, UR11, P0 ;  /* 0x0000000b17007c0c */ /* 0x000fda0008704670 */
[----:B------:R-:W-:Y:S05]  /*0930*/  @P0 BRA `(.L_x_11) ;  /* 0x0000000000b40947 */ /* 0x000fea0003800000 */
[----:B------:R-:W-:-:S04]  /*0940*/  ISETP.GE.AND P0, PT, R7, R0, PT ;  /* 0x000000000700720c */ /* 0x000fc80003f06270 */
[----:B------:R-:W-:-:S04]  /*0950*/  ISETP.GT.OR P0, PT, R5, R0, !P0 ;  /* 0x000000000500720c */ /* 0x000fc80004704670 */
[----:B------:R-:W-:-:S04]  /*0960*/  ISETP.LT.OR P0, PT, R6, R23, P0 ;  /* 0x000000170600720c */ /* 0x000fc80000701670 */
[----:B------:R-:W-:-:S13]  /*0970*/  ISETP.GT.OR P0, PT, R4, R23, P0 ;  /* 0x000000170400720c */ /* 0x000fda0000704670 */
[----:B------:R-:W-:Y:S05]  /*0980*/  @P0 BRA `(.L_x_11) ;  /* 0x0000000000a00947 */ /* 0x000fea0003800000 */
[--C-:B------:R-:W-:Y:S01]  /*0990*/  IMAD R24, R0, 0x10, R23.reuse ;  /* 0x0000001000187824 */ /* 0x100fe200078e0217 */
[----:B------:R-:W-:Y:S01]  /*09a0*/  F2F.F64.F32 R14, R9 ;  /* 0x00000009000e7310 */ /* 0x000fe20000201800 */
[--C-:B------:R-:W-:Y:S02]  /*09b0*/  IMAD R10, R20, 0x10, R23.reuse ;  /* 0x00000010140a7824 */ /* 0x100fe400078e0217 */
[----:B------:R-:W-:Y:S01]  /*09c0*/  IMAD R11, R21, 0x10, R23 ;  /* 0x00000010150b7824 */ /* 0x000fe200078e0217 */
[----:B------:R-:W-:Y:S02]  /*09d0*/  LEA R26, R24, UR9, 0x2 ;  /* 0x00000009181a7c11 */ /* 0x000fe4000f8e10ff */
[----:B------:R-:W-:Y:S02]  /*09e0*/  LEA R10, R10, UR9, 0x2 ;  /* 0x000000090a0a7c11 */ /* 0x000fe4000f8e10ff */
[----:B------:R-:W-:Y:S02]  /*09f0*/  LEA R11, R11, UR9, 0x2 ;  /* 0x000000090b0b7c11 */ /* 0x000fe4000f8e10ff */
[----:B------:R-:W0:Y:S01]  /*0a00*/  LDS R26, [R26] ;  /* 0x000000001a1a7984 */ /* 0x000e220000000800 */
[----:B------:R-:W-:-:S03]  /*0a10*/  LEA R28, R24, UR10, 0x2 ;  /* 0x0000000a181c7c11 */ /* 0x000fc6000f8e10ff */
[----:B------:R-:W-:Y:S04]  /*0a20*/  LDS R10, [R10] ;  /* 0x000000000a0a7984 */ /* 0x000fe80000000800 */
[----:B------:R-:W1:Y:S04]  /*0a30*/  LDS R11, [R11] ;  /* 0x000000000b0b7984 */ /* 0x000e680000000800 */
[----:B------:R-:W2:Y:S01]  /*0a40*/  LDS R28, [R28] ;  /* 0x000000001c1c7984 */ /* 0x000ea20000000800 */
[----:B0-----:R-:W0:Y:S01]  /*0a50*/  F2F.F64.F32 R12, R26 ;  /* 0x0000001a000c7310 */ /* 0x001e220000201800 */
[----:B-1----:R-:W-:-:S07]  /*0a60*/  FADD R29, R10, R11 ;  /* 0x0000000b0a1d7221 */ /* 0x002fce0000000000 */
[----:B------:R-:W1:Y:S01]  /*0a70*/  F2F.F64.F32 R18, R29 ;  /* 0x0000001d00127310 */ /* 0x000e620000201800 */
[----:B0-----:R-:W-:-:S07]  /*0a80*/  DADD R10, R12, R12 ;  /* 0x000000000c0a7229 */ /* 0x001fce000000000c */
[----:B--2---:R-:W0:Y:S01]  /*0a90*/  F2F.F64.F32 R16, R28 ;  /* 0x0000001c00107310 */ /* 0x004e220000201800 */
[----:B-1----:R-:W-:-:S08]  /*0aa0*/  DADD R18, -R10, R18 ;  /* 0x000000000a127229 */ /* 0x002fd00000000112 */
[----:B0-----:R-:W-:Y:S01]  /*0ab0*/  DFMA R16, R14, R18, R16 ;  /* 0x000000120e10722b */ /* 0x001fe20000000010 */
[----:B------:R-:W-:Y:S02]  /*0ac0*/  IMAD R14, R0, 0x10, R25 ;  /* 0x00000010000e7824 */ /* 0x000fe400078e0219 */
[----:B------:R-:W-:Y:S01]  /*0ad0*/  FADD R19, -R26, 80 ;  /* 0x42a000001a137421 */ /* 0x000fe20000000100 */
[----:B------:R-:W-:Y:S02]  /*0ae0*/  IMAD R15, R0, 0x10, R27 ;  /* 0x00000010000f7824 */ /* 0x000fe400078e021b */
[----:B------:R-:W-:Y:S01]  /*0af0*/  LEA R18, R14, UR9, 0x2 ;  /* 0x000000090e127c11 */ /* 0x000fe2000f8e10ff */
[----:B------:R-:W-:Y:S02]  /*0b00*/  FMUL R19, R19, R8 ;  /* 0x0000000813137220 */ /* 0x000fe40000400000 */
[----:B------:R-:W-:Y:S02]  /*0b10*/  LEA R29, R15, UR9, 0x2 ;  /* 0x000000090f1d7c11 */ /* 0x000fe4000f8e10ff */
[----:B------:R0:W-:Y:S04]  /*0b20*/  LDS R14, [R18] ;  /* 0x00000000120e7984 */ /* 0x0001e80000000800 */
[----:B------:R-:W1:Y:S01]  /*0b30*/  LDS R15, [R29] ;  /* 0x000000001d0f7984 */ /* 0x000e620000000800 */
[----:B0-----:R-:W-:Y:S01]  /*0b40*/  F2F.F64.F32 R18, R19 ;  /* 0x0000001300127310 */ /* 0x001fe20000201800 */
[----:B-1----:R-:W-:-:S07]  /*0b50*/  FADD R28, R14, R15 ;  /* 0x0000000f0e1c7221 */ /* 0x002fce0000000000 */
[----:B------:R-:W0:Y:S02]  /*0b60*/  F2F.F64.F32 R14, R28 ;  /* 0x0000001c000e7310 */ /* 0x000e240000201800 */
[----:B0-----:R-:W-:-:S06]  /*0b70*/  DADD R14, -R10, R14 ;  /* 0x000000000a0e7229 */ /* 0x001fcc000000010e */
[----:B------:R-:W0:Y:S02]  /*0b80*/  F2F.F64.F32 R10, R22 ;  /* 0x00000016000a7310 */ /* 0x000e240000201800 */
[----:B0-----:R-:W-:-:S06]  /*0b90*/  DFMA R10, R10, R14, R16 ;  /* 0x0000000e0a0a722b */ /* 0x001fcc0000000010 */
[----:B------:R-:W0:Y:S02]  /*0ba0*/  F2F.F64.F32 R14, R3 ;  /* 0x00000003000e7310 */ /* 0x000e240000201800 */
[----:B------:R-:W-:-:S08]  /*0bb0*/  DADD R10, R18, R10 ;  /* 0x00000000120a7229 */ /* 0x000fd0000000000a */
[----:B0-----:R-:W-:Y:S01]  /*0bc0*/  DFMA R10, R14, R10, R12 ;  /* 0x0000000a0e0a722b */ /* 0x001fe2000000000c */
[----:B------:R-:W-:Y:S01]  /*0bd0*/  LEA R13, R24, UR7, 0x2 ;  /* 0x00000007180d7c11 */ /* 0x000fe2000f8e10ff */
[----:B------:R-:W-:-:S08]  /*0be0*/  IMAD.MOV.U32 R12, RZ, RZ, 0x1 ;  /* 0x00000001ff0c7424 */ /* 0x000fd000078e00ff */
[----:B------:R-:W0:Y:S02]  /*0bf0*/  F2F.F32.F64 R10, R10 ;  /* 0x0000000a000a7310 */ /* 0x000e240000301000 */
[----:B0-----:R0:W-:Y:S02]  /*0c00*/  STS [R13], R10 ;  /* 0x0000000a0d007388 */ /* 0x0011e40000000800 */
.L_x_11:
[----:B------:R-:W-:Y:S05]  /*0c10*/  BSYNC.RECONVERGENT B0 ;  /* 0x0000000000007941 */ /* 0x000fea0003800200 */
.L_x_10:
[----:B------:R-:W-:Y:S01]  /*0c20*/  BAR.SYNC.DEFER_BLOCKING 0x0 ;  /* 0x0000000000007b1d */ /* 0x000fe20000010000 */
[----:B------:R-:W-:-:S09]  /*0c30*/  UISETP.NE.AND UP0, UPT, UR6, UR4, UPT ;  /* 0x000000040600728c */ /* 0x000fd2000bf05270 */
[----:B------:R-:W-:Y:S05]  /*0c40*/  BRA.U !UP0, `(.L_x_12) ;  /* 0x00000001082c7547 */ /* 0x000fea000b800000 */
[----:B------:R-:W-:Y:S01]  /*0c50*/  ISETP.NE.AND P0, PT, R12, RZ, PT ;  /* 0x000000ff0c00720c */ /* 0x000fe20003f05270 */
[----:B------:R-:W-:Y:S02]  /*0c60*/  UISETP.NE.AND UP0, UPT, UR8, UR14, UPT ;  /* 0x0000000e0800728c */ /* 0x000fe4000bf05270 */
[----:B------:R-:W-:-:S10]  /*0c70*/  UMOV UR4, UR8 ;  /* 0x0000000800047c82 */ /* 0x000fd40008000000 */
[----:B------:R-:W-:-:S05]  /*0c80*/  @P0 IMAD R11, R0, 0x10, R23 ;  /* 0x00000010000b0824 */ /* 0x000fca00078e0217 */
[C---:B0-----:R-:W-:Y:S02]  /*0c90*/  @P0 LEA R10, R11.reuse, UR7, 0x2 ;  /* 0x000000070b0a0c11 */ /* 0x041fe4000f8e10ff */
[----:B------:R-:W-:-:S04]  /*0ca0*/  @P0 LEA R11, R11, UR9, 0x2 ;  /* 0x000000090b0b0c11 */ /* 0x000fc8000f8e10ff */
[----:B------:R-:W0:Y:S04]  /*0cb0*/  @P0 LDS R10, [R10] ;  /* 0x000000000a0a0984 */ /* 0x000e280000000800 */
[----:B0-----:R0:W-:Y:S01]  /*0cc0*/  @P0 STS [R11], R10 ;  /* 0x0000000a0b000388 */ /* 0x0011e20000000800 */
[----:B------:R-:W-:Y:S06]  /*0cd0*/  BAR.SYNC.DEFER_BLOCKING 0x0 ;  /* 0x0000000000007b1d */ /* 0x000fec0000010000 */
[----:B------:R-:W-:Y:S05]  /*0ce0*/  BRA.U UP0, `(.L_x_13) ;  /* 0xfffffff900ec7547 */ /* 0x000fea000b83ffff */
[----:B------:R-:W-:Y:S05]  /*0cf0*/  BRA `(.L_x_14) ;  /* 0x0000000000207947 */ /* 0x000fea0003800000 */
.L_x_12:
[----:B------:R-:W-:Y:S01]  /*0d00*/  ISETP.NE.AND P0, PT, R12, RZ, PT ;  /* 0x000000ff0c00720c */ /* 0x000fe20003f05270 */
[----:B------:R-:W-:-:S12]  /*0d10*/  BRA `(.L_x_14) ;  /* 0x0000000000187947 */ /* 0x000fd80003800000 */
.L_x_2:
[----:B------:R-:W1:Y:S01]  /*0d20*/  S2UR UR7, SR_CgaCtaId ;  /* 0x00000000000779c3 */ /* 0x000e620000008800 */
[----:B0-----:R-:W-:Y:S01]  /*0d30*/  PRMT R3, R0, 0x8880, RZ ;  /* 0x0000888000037816 */ /* 0x001fe200000000ff */
[----:B------:R-:W-:Y:S02]  /*0d40*/  UMOV UR4, 0x400 ;  /* 0x0000040000047882 */ /* 0x000fe40000000000 */
[----:B------:R-:W-:Y:S01]  /*0d50*/  UIADD3 UR4, UPT, UPT, UR4, 0x800, URZ ;  /* 0x0000080004047890 */ /* 0x000fe2000fffe0ff */
[----:B------:R-:W-:-:S03]  /*0d60*/  ISETP.NE.AND P0, PT, R3, RZ, PT ;  /* 0x000000ff0300720c */ /* 0x000fc60003f05270 */
[----:B-1----:R-:W-:-:S12]  /*0d70*/  ULEA UR7, UR7, UR4, 0x18 ;  /* 0x0000000407077291 */ /* 0x002fd8000f8ec0ff */
.L_x_14:
[----:B------:R-:W-:Y:S05]  /*0d80*/  @!P0 EXIT ;  /* 0x000000000000894d */ /* 0x000fea0003800000 */
[----:B------:R-:W1:Y:S01]  /*0d90*/  S2R R3, SR_TID.X ;  /* 0x0000000000037919 */ /* 0x000e620000002100 */
[----:B------:R-:W2:Y:S01]  /*0da0*/  S2UR UR4, SR_CTAID.X ;  /* 0x00000000000479c3 */ /* 0x000ea20000002500 */
[----:B------:R-:W2:Y:S01]  /*0db0*/  LDCU UR6, c[0x0][0x3a8] ;  /* 0x00007500ff0677ac */ /* 0x000ea20008000800 */
[----:B------:R-:W3:Y:S06]  /*0dc0*/  LDCU UR8, c[0x0][0x3a4] ;  /* 0x00007480ff0877ac */ /* 0x000eec0008000800 */
[----:B------:R-:W4:Y:S01]  /*0dd0*/  LDC.64 R4, c[0x0][0x398] ;  /* 0x0000e600ff047b82 */ /* 0x000f220000000a00 */
[----:B--2---:R-:W-:Y:S01]  /*0de0*/  UIMAD UR4, UR5, UR4, -UR6 ;  /* 0x00000004050472a4 */ /* 0x004fe2000f8e0a06 */
[----:B-1----:R-:W-:-:S05]  /*0df0*/  IMAD R7, R0, 0x10, R3 ;  /* 0x0000001000077824 */ /* 0x002fca00078e0203 */
[----:B------:R-:W-:Y:S01]  /*0e00*/  VIADD R3, R3, UR4 ;  /* 0x0000000403037c36 */ /* 0x000fe20008000000 */
[----:B------:R-:W-:-:S03]  /*0e10*/  LEA R7, R7, UR7, 0x2 ;  /* 0x0000000707077c11 */ /* 0x000fc6000f8e10ff */
[----:B---3--:R-:W-:-:S04]  /*0e20*/  IMAD R3, R2, UR8, R3 ;  /* 0x0000000802037c24 */ /* 0x008fc8000f8e0203 */
[----:B----4-:R-:W-:Y:S01]  /*0e30*/  IMAD.WIDE R2, R3, 0x4, R4 ;  /* 0x0000000403027825 */ /* 0x010fe200078e0204 */
[----:B------:R-:W1:Y:S04]  /*0e40*/  LDS R7, [R7] ;  /* 0x0000000007077984 */ /* 0x000e680000000800 */
[----:B-1----:R-:W-:Y:S01]  /*0e50*/  STG.E desc[UR12][R2.64], R7 ;  /* 0x0000000702007986 */ /* 0x002fe2000c10190c */
[----:B------:R-:W-:Y:S05]  /*0e60*/  EXIT ;  /* 0x000000000000794d */ /* 0x000fea0003800000 */
        .weak           $__internal_0_$__cuda_sm20_rcp_rn_f32_slowpath
        .type           $__internal_0_$__cuda_sm20_rcp_rn_f32_slowpath,@function
        .size           $__internal_0_$__cuda_sm20_rcp_rn_f32_slowpath,($__internal_1_$__cuda_sm3x_div_rn_noftz_f32_slowpath - $__internal_0_$__cuda_sm20_rcp_rn_f32_slowpath)
$__internal_0_$__cuda_sm20_rcp_rn_f32_slowpath:
[----:B------:R-:W-:-:S05]  /*0e70*/  IMAD.SHL.U32 R11, R10, 0x2, RZ ;  /* 0x000000020a0b7824 */ /* 0x000fca00078e00ff */
[----:B------:R-:W-:-:S04]  /*0e80*/  SHF.R.U32.HI R11, RZ, 0x18, R11 ;  /* 0x00000018ff0b7819 */ /* 0x000fc8000001160b */
[----:B------:R-:W-:-:S13]  /*0e90*/  ISETP.NE.U32.AND P0, PT, R11, RZ, PT ;  /* 0x000000ff0b00720c */ /* 0x000fda0003f05070 */
[----:B------:R-:W-:Y:S05]  /*0ea0*/  @P0 BRA `(.L_x_15) ;  /* 0x00000000002c0947 */ /* 0x000fea0003800000 */
[----:B------:R-:W-:-:S05]  /*0eb0*/  IMAD.SHL.U32 R11, R10, 0x2, RZ ;  /* 0x000000020a0b7824 */ /* 0x000fca00078e00ff */
[----:B------:R-:W-:-:S13]  /*0ec0*/  ISETP.NE.AND P0, PT, R11, RZ, PT ;  /* 0x000000ff0b00720c */ /* 0x000fda0003f05270 */
[----:B------:R2:W3:Y:S01]  /*0ed0*/  @!P0 MUFU.RCP R11, R10 ;  /* 0x0000000a000b8308 */ /* 0x0004e20000001000 */
[----:B------:R-:W-:Y:S05]  /*0ee0*/  @!P0 BRA `(.L_x_16) ;  /* 0x0000000000a48947 */ /* 0x000fea0003800000 */
[----:B------:R-:W-:-:S04]  /*0ef0*/  FFMA R13, R10, 1.84467440737095516160e+19, RZ ;  /* 0x5f8000000a0d7823 */ /* 0x000fc800000000ff */
[----:B--2---:R-:W3:Y:S02]  /*0f00*/  MUFU.RCP R10, R13 ;  /* 0x0000000d000a7308 */ /* 0x004ee40000001000 */
[----:B---3--:R-:W-:-:S04]  /*0f10*/  FFMA R11, R13, R10, -1 ;  /* 0xbf8000000d0b7423 */ /* 0x008fc8000000000a */
[----:B------:R-:W-:-:S04]  /*0f20*/  FADD.FTZ R11, -R11, -RZ ;  /* 0x800000ff0b0b7221 */ /* 0x000fc80000010100 */
[----:B------:R-:W-:-:S04]  /*0f30*/  FFMA R10, R10, R11, R10 ;  /* 0x0000000b0a0a7223 */ /* 0x000fc8000000000a */
[----:B------:R-:W-:Y:S01]  /*0f40*/  FFMA R11, R10, 1.84467440737095516160e+19, RZ ;  /* 0x5f8000000a0b7823 */ /* 0x000fe200000000ff */
[----:B------:R-:W-:Y:S06]  /*0f50*/  BRA `(.L_x_16) ;  /* 0x0000000000887947 */ /* 0x000fec0003800000 */
.L_x_15:
[----:B------:R-:W-:-:S05]  /*0f60*/  VIADD R13, R11, 0xffffff03 ;  /* 0xffffff030b0d7836 */ /* 0x000fca0000000000 */
[----:B------:R-:W-:-:S13]  /*0f70*/  ISETP.GT.U32.AND P0, PT, R13, 0x1, PT ;  /* 0x000000010d00780c */ /* 0x000fda0003f04070 */
[----:B------:R-:W-:Y:S05]  /*0f80*/  @P0 BRA `(.L_x_17) ;  /* 0x0000000000780947 */ /* 0x000fea0003800000 */
[----:B------:R-:W-:Y:S01]  /*0f90*/  LOP3.LUT R14, R10, 0x7fffff, RZ, 0xc0, !PT ;  /* 0x007fffff0a0e7812 */ /* 0x000fe200078ec0ff */
[----:B------:R-:W-:Y:S02]  /*0fa0*/  IMAD.MOV.U32 R18, RZ, RZ, 0x3 ;  /* 0x00000003ff127424 */ /* 0x000fe400078e00ff */
[----:B------:R-:W-:Y:S01]  /*0fb0*/  VIADD R11, R11, 0xffffff04 ;  /* 0xffffff040b0b7836 */ /* 0x000fe20000000000 */
[----:B------:R-:W-:Y:S02]  /*0fc0*/  LOP3.LUT R14, R14, 0x3f800000, RZ, 0xfc, !PT ;  /* 0x3f8000000e0e7812 */ /* 0x000fe400078efcff */
[----:B------:R-:W-:Y:S02]  /*0fd0*/  SHF.L.U32 R19, R18, R13, RZ ;  /* 0x0000000d12137219 */ /* 0x000fe400000006ff */
[----:B------:R-:W0:Y:S02]  /*0fe0*/  MUFU.RCP R15, R14 ;  /* 0x0000000e000f7308 */ /* 0x000e240000001000 */
[----:B0-----:R-:W-:-:S04]  /*0ff0*/  FFMA R16, R14, R15, -1 ;  /* 0xbf8000000e107423 */ /* 0x001fc8000000000f */
[----:B------:R-:W-:-:S04]  /*1000*/  FADD.FTZ R16, -R16, -RZ ;  /* 0x800000ff10107221 */ /* 0x000fc80000010100 */
[CCC-:B------:R-:W-:Y:S01]  /*1010*/  FFMA.RM R17, R15.reuse, R16.reuse, R15.reuse ;  /* 0x000000100f117223 */ /* 0x1c0fe2000000400f */
[----:B------:R-:W-:-:S04]  /*1020*/  FFMA.RP R16, R15, R16, R15 ;  /* 0x000000100f107223 */ /* 0x000fc8000000800f */
[C---:B------:R-:W-:Y:S02]  /*1030*/  LOP3.LUT R15, R17.reuse, 0x7fffff, RZ, 0xc0, !PT ;  /* 0x007fffff110f7812 */ /* 0x040fe400078ec0ff */
[----:B------:R-:W-:Y:S02]  /*1040*/  FSETP.NEU.FTZ.AND P0, PT, R17, R16, PT ;  /* 0x000000101100720b */ /* 0x000fe40003f1d000 */
[----:B------:R-:W-:Y:S02]  /*1050*/  LOP3.LUT R16, R15, 0x800000, RZ, 0xfc, !PT ;  /* 0x008000000f107812 */ /* 0x000fe400078efcff */
[----:B------:R-:W-:Y:S02]  /*1060*/  SEL R15, RZ, 0xffffffff, !P0 ;  /* 0xffffffffff0f7807 */ /* 0x000fe40004000000 */
[----:B------:R-:W-:Y:S02]  /*1070*/  LOP3.LUT R14, R19, R16, RZ, 0xc0, !PT ;  /* 0x00000010130e7212 */ /* 0x000fe400078ec0ff */
[----:B------:R-:W-:Y:S01]  /*1080*/  SHF.R.U32.HI R11, RZ, R11, R16 ;  /* 0x0000000bff0b7219 */ /* 0x000fe20000011610 */
[----:B------:R-:W-:Y:S01]  /*1090*/  IMAD.MOV R15, RZ, RZ, -R15 ;  /* 0x000000ffff0f7224 */ /* 0x000fe200078e0a0f */
[----:B------:R-:W-:-:S04]  /*10a0*/  SHF.R.U32.HI R14, RZ, R13, R14 ;  /* 0x0000000dff0e7219 */ /* 0x000fc8000001160e */
[----:B------:R-:W-:Y:S02]  /*10b0*/  LOP3.LUT P1, RZ, R15, R13, R16, 0xf8, !PT ;  /* 0x0000000d0fff7212 */ /* 0x000fe4000782f810 */
[C---:B------:R-:W-:Y:S02]  /*10c0*/  LOP3.LUT P0, RZ, R14.reuse, 0x1, RZ, 0xc0, !PT ;  /* 0x000000010eff7812 */ /* 0x040fe4000780c0ff */
[----:B------:R-:W-:-:S04]  /*10d0*/  LOP3.LUT P2, RZ, R14, 0x2, RZ, 0xc0, !PT ;  /* 0x000000020eff7812 */ /* 0x000fc8000784c0ff */
[----:B------:R-:W-:Y:S02]  /*10e0*/  PLOP3.LUT P0, PT, P0, P1, P2, 0xe0, 0x0 ;  /* 0x000000000000781c */ /* 0x000fe40000703c20 */
[----:B------:R-:W-:Y:S02]  /*10f0*/  LOP3.LUT P1, RZ, R10, 0x7fffff, RZ, 0xc0, !PT ;  /* 0x007fffff0aff7812 */ /* 0x000fe4000782c0ff */
[----:B------:R-:W-:-:S05]  /*1100*/  SEL R13, RZ, 0x1, !P0 ;  /* 0x00000001ff0d7807 */ /* 0x000fca0004000000 */
[----:B------:R-:W-:-:S05]  /*1110*/  IMAD.MOV R13, RZ, RZ, -R13 ;  /* 0x000000ffff0d7224 */ /* 0x000fca00078e0a0d */
[----:B------:R-:W-:-:S13]  /*1120*/  ISETP.GE.AND P0, PT, R13, RZ, PT ;  /* 0x000000ff0d00720c */ /* 0x000fda0003f06270 */
[----:B------:R-:W-:-:S04]  /*1130*/  @!P0 VIADD R11, R11, 0x1 ;  /* 0x000000010b0b8836 */ /* 0x000fc80000000000 */
[----:B------:R-:W-:-:S05]  /*1140*/  @!P1 IMAD.SHL.U32 R11, R11, 0x2, RZ ;  /* 0x000000020b0b9824 */ /* 0x000fca00078e00ff */
[----:B------:R-:W-:Y:S01]  /*1150*/  LOP3.LUT R11, R11, 0x80000000, R10, 0xf8, !PT ;  /* 0x800000000b0b7812 */ /* 0x000fe200078ef80a */
[----:B------:R-:W-:Y:S06]  /*1160*/  BRA `(.L_x_16) ;  /* 0x0000000000047947 */ /* 0x000fec0003800000 */
.L_x_17:
[----:B------:R0:W1:Y:S02]  /*1170*/  MUFU.RCP R11, R10 ;  /* 0x0000000a000b7308 */ /* 0x0000640000001000 */
.L_x_16:
[----:B------:R-:W-:-:S04]  /*1180*/  IMAD.MOV.U32 R13, RZ, RZ, 0x0 ;  /* 0x00000000ff0d7424 */ /* 0x000fc800078e00ff */
[----:B0123--:R-:W-:Y:S05]  /*1190*/  RET.REL.NODEC R12 `(_Z14calculate_tempiPfS_S_iiiiffffff) ;  /* 0xffffffec0c987950 */ /* 0x00ffea0003c3ffff */
        .weak           $__internal_1_$__cuda_sm3x_div_rn_noftz_f32_slowpath
        .type           $__internal_1_$__cuda_sm3x_div_rn_noftz_f32_slowpath,@function
        .size           $__internal_1_$__cuda_sm3x_div_rn_noftz_f32_slowpath,(.L_x_27 - $__internal_1_$__cuda_sm3x_div_rn_noftz_f32_slowpath)
$__internal_1_$__cuda_sm3x_div_rn_noftz_f32_slowpath:
[----:B------:R-:W0:Y:S08]  /*11a0*/  LDC R8, c[0x0][0x3b0] ;  /* 0x0000ec00ff087b82 */ /* 0x000e300000000800 */
[----:B------:R-:W1:Y:S08]  /*11b0*/  LDC R3, c[0x0][0x3c0] ;  /* 0x0000f000ff037b82 */ /* 0x000e700000000800 */
[----:B------:R-:W2:Y:S01]  /*11c0*/  LDC R13, c[0x0][0x3c0] ;  /* 0x0000f000ff0d7b82 */ /* 0x000ea20000000800 */
[----:B0-----:R-:W-:-:S07]  /*11d0*/  SHF.R.U32.HI R11, RZ, 0x17, R8 ;  /* 0x00000017ff0b7819 */ /* 0x001fce0000011608 */
[----:B------:R-:W0:Y:S01]  /*11e0*/  LDC R14, c[0x0][0x3b0] ;  /* 0x0000ec00ff0e7b82 */ /* 0x000e220000000800 */
[----:B------:R-:W-:Y:S02]  /*11f0*/  LOP3.LUT R11, R11, 0xff, RZ, 0xc0, !PT ;  /* 0x000000ff0b0b7812 */ /* 0x000fe400078ec0ff */
[----:B-1----:R-:W-:-:S03]  /*1200*/  SHF.R.U32.HI R9, RZ, 0x17, R3 ;  /* 0x00000017ff097819 */ /* 0x002fc60000011603 */
[----:B------:R-:W-:Y:S01]  /*1210*/  VIADD R16, R11, 0xffffffff ;  /* 0xffffffff0b107836 */ /* 0x000fe20000000000 */
[----:B------:R-:W-:-:S04]  /*1220*/  LOP3.LUT R12, R9, 0xff, RZ, 0xc0, !PT ;  /* 0x000000ff090c7812 */ /* 0x000fc800078ec0ff */
[----:B------:R-:W-:Y:S01]  /*1230*/  ISETP.GT.U32.AND P0, PT, R16, 0xfd, PT ;  /* 0x000000fd1000780c */ /* 0x000fe20003f04070 */
[----:B------:R-:W-:-:S05]  /*1240*/  VIADD R15, R12, 0xffffffff ;  /* 0xffffffff0c0f7836 */ /* 0x000fca0000000000 */
[----:B------:R-:W-:-:S13]  /*1250*/  ISETP.GT.U32.OR P0, PT, R15, 0xfd, P0 ;  /* 0x000000fd0f00780c */ /* 0x000fda0000704470 */
[----:B------:R-:W-:Y:S01]  /*1260*/  @!P0 IMAD.MOV.U32 R9, RZ, RZ, RZ ;  /* 0x000000ffff098224 */ /* 0x000fe200078e00ff */
[----:B--2---:R-:W-:Y:S06]  /*1270*/  @!P0 BRA `(.L_x_18) ;  /* 0x00000000005c8947 */ /* 0x004fec0003800000 */
[----:B------:R-:W-:Y:S02]  /*1280*/  FSETP.GTU.FTZ.AND P0, PT, |R3|, +INF , PT ;  /* 0x7f8000000300780b */ /* 0x000fe40003f1c200 */
[----:B------:R-:W-:-:S04]  /*1290*/  FSETP.GTU.FTZ.AND P1, PT, |R8|, +INF , PT ;  /* 0x7f8000000800780b */ /* 0x000fc80003f3c200 */
[----:B------:R-:W-:-:S13]  /*12a0*/  PLOP3.LUT P0, PT, P0, P1, PT, 0xf8, 0x8f ;  /* 0x00000000008f781c */ /* 0x000fda0000703f70 */
[----:B------:R-:W-:Y:S05]  /*12b0*/  @P0 BRA `(.L_x_19) ;  /* 0x0000000400440947 */ /* 0x000fea0003800000 */
[----:B0-----:R-:W-:-:S13]  /*12c0*/  LOP3.LUT P0, RZ, R14, 0x7fffffff, R13, 0xc8, !PT ;  /* 0x7fffffff0eff7812 */ /* 0x001fda000780c80d */
[----:B------:R-:W-:Y:S05]  /*12d0*/  @!P0 BRA `(.L_x_20) ;  /* 0x0000000400348947 */ /* 0x000fea0003800000 */
[C---:B------:R-:W-:Y:S02]  /*12e0*/  FSETP.NEU.FTZ.AND P2, PT, |R3|.reuse, +INF , PT ;  /* 0x7f8000000300780b */ /* 0x040fe40003f5d200 */
[----:B------:R-:W-:Y:S02]  /*12f0*/  FSETP.NEU.FTZ.AND P1, PT, |R8|, +INF , PT ;  /* 0x7f8000000800780b */ /* 0x000fe40003f3d200 */
[----:B------:R-:W-:-:S11]  /*1300*/  FSETP.NEU.FTZ.AND P0, PT, |R3|, +INF , PT ;  /* 0x7f8000000300780b */ /* 0x000fd60003f1d200 */
[----:B------:R-:W-:Y:S05]  /*1310*/  @!P1 BRA !P2, `(.L_x_20) ;  /* 0x0000000400249947 */ /* 0x000fea0005000000 */
[----:B------:R-:W-:-:S04]  /*1320*/  LOP3.LUT P2, RZ, R13, 0x7fffffff, RZ, 0xc0, !PT ;  /* 0x7fffffff0dff7812 */ /* 0x000fc8000784c0ff */
[----:B------:R-:W-:-:S13]  /*1330*/  PLOP3.LUT P1, PT, P1, P2, PT, 0x2f, 0xf2 ;  /* 0x0000000000f2781c */ /* 0x000fda0000f24577 */
[----:B------:R-:W-:Y:S05]  /*1340*/  @P1 BRA `(.L_x_21) ;  /* 0x0000000400101947 */ /* 0x000fea0003800000 */
[----:B------:R-:W-:-:S04]  /*1350*/  LOP3.LUT P1, RZ, R14, 0x7fffffff, RZ, 0xc0, !PT ;  /* 0x7fffffff0eff7812 */ /* 0x000fc8000782c0ff */
[----:B------:R-:W-:-:S13]  /*1360*/  PLOP3.LUT P0, PT, P0, P1, PT, 0x2f, 0xf2 ;  /* 0x0000000000f2781c */ /* 0x000fda0000702577 */
[----:B------:R-:W-:Y:S05]  /*1370*/  @P0 BRA `(.L_x_22) ;  /* 0x0000000000f80947 */ /* 0x000fea0003800000 */
[----:B------:R-:W-:Y:S02]  /*1380*/  ISETP.GE.AND P0, PT, R15, RZ, PT ;  /* 0x000000ff0f00720c */ /* 0x000fe40003f06270 */
[----:B------:R-:W-:-:S11]  /*1390*/  ISETP.GE.AND P1, PT, R16, RZ, PT ;  /* 0x000000ff1000720c */ /* 0x000fd60003f26270 */
[----:B------:R-:W-:Y:S02]  /*13a0*/  @P0 IMAD.MOV.U32 R9, RZ, RZ, RZ ;  /* 0x000000ffff090224 */ /* 0x000fe400078e00ff */
[----:B------:R-:W-:Y:S01]  /*13b0*/  @!P0 FFMA R13, R3, 1.84467440737095516160e+19, RZ ;  /* 0x5f800000030d8823 */ /* 0x000fe200000000ff */
[----:B------:R-:W-:Y:S02]  /*13c0*/  @!P0 IMAD.MOV.U32 R9, RZ, RZ, -0x40 ;  /* 0xffffffc0ff098424 */ /* 0x000fe400078e00ff */
[----:B------:R-:W-:Y:S02]  /*13d0*/  @!P1 FFMA R14, R8, 1.84467440737095516160e+19, RZ ;  /* 0x5f800000080e9823 */ /* 0x000fe400000000ff */
[----:B------:R-:W-:-:S07]  /*13e0*/  @!P1 VIADD R9, R9, 0x40 ;  /* 0x0000004009099836 */ /* 0x000fce0000000000 */
.L_x_18:
[----:B------:R-:W-:Y:S01]  /*13f0*/  LEA R3, R11, 0xc0800000, 0x17 ;  /* 0xc08000000b037811 */ /* 0x000fe200078eb8ff */
[----:B------:R-:W-:-:S04]  /*1400*/  VIADD R12, R12, 0xffffff81 ;  /* 0xffffff810c0c7836 */ /* 0x000fc80000000000 */
[----:B0-----:R-:W-:Y:S02]  /*1410*/  IMAD.IADD R14, R14, 0x1, -R3 ;  /* 0x000000010e0e7824 */ /* 0x001fe400078e0a03 */
[C---:B------:R-:W-:Y:S01]  /*1420*/  IMAD R3, R12.reuse, -0x800000, R13 ;  /* 0xff8000000c037824 */ /* 0x040fe200078e020d */
[----:B------:R-:W-:Y:S01]  /*1430*/  IADD3 R12, PT, PT, R12, 0x7f, -R11 ;  /* 0x0000007f0c0c7810 */ /* 0x000fe20007ffe80b */
[----:B------:R-:W0:Y:S01]  /*1440*/  MUFU.RCP R8, R14 ;  /* 0x0000000e00087308 */ /* 0x000e220000001000 */
[----:B------:R-:W-:-:S03]  /*1450*/  FADD.FTZ R16, -R14, -RZ ;  /* 0x800000ff0e107221 */ /* 0x000fc60000010100 */
[----:B------:R-:W-:Y:S02]  /*1460*/  IMAD.IADD R12, R12, 0x1, R9 ;  /* 0x000000010c0c7824 */ /* 0x000fe400078e0209 */
[----:B0-----:R-:W-:-:S04]  /*1470*/  FFMA R15, R8, R16, 1 ;  /* 0x3f800000080f7423 */ /* 0x001fc80000000010 */
[----:B------:R-:W-:-:S04]  /*1480*/  FFMA R15, R8, R15, R8 ;  /* 0x0000000f080f7223 */ /* 0x000fc80000000008 */
[----:B------:R-:W-:-:S04]  /*1490*/  FFMA R8, R3, R15, RZ ;  /* 0x0000000f03087223 */ /* 0x000fc800000000ff */
[----:B------:R-:W-:-:S04]  /*14a0*/  FFMA R13, R16, R8, R3 ;  /* 0x00000008100d7223 */ /* 0x000fc80000000003 */
[----:B------:R-:W-:-:S04]  /*14b0*/  FFMA R18, R15, R13, R8 ;  /* 0x0000000d0f127223 */ /* 0x000fc80000000008 */
[----:B------:R-:W-:-:S04]  /*14c0*/  FFMA R13, R16, R18, R3 ;  /* 0x00000012100d7223 */ /* 0x000fc80000000003 */
[----:B------:R-:W-:-:S05]  /*14d0*/  FFMA R3, R15, R13, R18 ;  /* 0x0000000d0f037223 */ /* 0x000fca0000000012 */
[----:B------:R-:W-:-:S04]  /*14e0*/  SHF.R.U32.HI R8, RZ, 0x17, R3 ;  /* 0x00000017ff087819 */ /* 0x000fc80000011603 */
[----:B------:R-:W-:-:S05]  /*14f0*/  LOP3.LUT R8, R8, 0xff, RZ, 0xc0, !PT ;  /* 0x000000ff08087812 */ /* 0x000fca00078ec0ff */
[----:B------:R-:W-:-:S04]  /*1500*/  IMAD.IADD R14, R8, 0x1, R12 ;  /* 0x00000001080e7824 */ /* 0x000fc800078e020c */
[----:B------:R-:W-:-:S05]  /*1510*/  VIADD R8, R14, 0xffffffff ;  /* 0xffffffff0e087836 */ /* 0x000fca0000000000 */
[----:B------:R-:W-:-:S13]  /*1520*/  ISETP.GE.U32.AND P0, PT, R8, 0xfe, PT ;  /* 0x000000fe0800780c */ /* 0x000fda0003f06070 */
[----:B------:R-:W-:Y:S05]  /*1530*/  @!P0 BRA `(.L_x_23) ;  /* 0x0000000000808947 */ /* 0x000fea0003800000 */
[----:B------:R-:W-:-:S13]  /*1540*/  ISETP.GT.AND P0, PT, R14, 0xfe, PT ;  /* 0x000000fe0e00780c */ /* 0x000fda0003f04270 */
[----:B------:R-:W-:Y:S05]  /*1550*/  @P0 BRA `(.L_x_24) ;  /* 0x00000000006c0947 */ /* 0x000fea0003800000 */
[----:B------:R-:W-:-:S13]  /*1560*/  ISETP.GE.AND P0, PT, R14, 0x1, PT ;  /* 0x000000010e00780c */ /* 0x000fda0003f06270 */
[----:B------:R-:W-:Y:S05]  /*1570*/  @P0 BRA `(.L_x_25) ;  /* 0x0000000000980947 */ /* 0x000fea0003800000 */
[----:B------:R-:W-:Y:S02]  /*1580*/  ISETP.GE.AND P0, PT, R14, -0x18, PT ;  /* 0xffffffe80e00780c */ /* 0x000fe40003f06270 */
[----:B------:R-:W-:-:S11]  /*1590*/  LOP3.LUT R3, R3, 0x80000000, RZ, 0xc0, !PT ;  /* 0x8000000003037812 */ /* 0x000fd600078ec0ff */
[----:B------:R-:W-:Y:S05]  /*15a0*/  @!P0 BRA `(.L_x_25) ;  /* 0x00000000008c8947 */ /* 0x000fea0003800000 */
[CCC-:B------:R-:W-:Y:S01]  /*15b0*/  FFMA.RZ R8, R15.reuse, R13.reuse, R18.reuse ;  /* 0x0000000d0f087223 */ /* 0x1c0fe2000000c012 */
[C---:B------:R-:W-:Y:S02]  /*15c0*/  VIADD R12, R14.reuse, 0x20 ;  /* 0x000000200e0c7836 */ /* 0x040fe40000000000 */
[CCC-:B------:R-:W-:Y:S01]  /*15d0*/  FFMA.RM R9, R15.reuse, R13.reuse, R18.reuse ;  /* 0x0000000d0f097223 */ /* 0x1c0fe20000004012 */
[----:B------:R-:W-:Y:S02]  /*15e0*/  ISETP.NE.AND P2, PT, R14, RZ, PT ;  /* 0x000000ff0e00720c */ /* 0x000fe40003f45270 */
[----:B------:R-:W-:Y:S01]  /*15f0*/  LOP3.LUT R11, R8, 0x7fffff, RZ, 0xc0, !PT ;  /* 0x007fffff080b7812 */ /* 0x000fe200078ec0ff */
[----:B------:R-:W-:Y:S01]  /*1600*/  FFMA.RP R8, R15, R13, R18 ;  /* 0x0000000d0f087223 */ /* 0x000fe20000008012 */
[----:B------:R-:W-:Y:S01]  /*1610*/  IMAD.MOV R13, RZ, RZ, -R14 ;  /* 0x000000ffff0d7224 */ /* 0x000fe200078e0a0e */
[----:B------:R-:W-:Y:S02]  /*1620*/  ISETP.NE.AND P1, PT, R14, RZ, PT ;  /* 0x000000ff0e00720c */ /* 0x000fe40003f25270 */
[----:B------:R-:W-:-:S02]  /*1630*/  LOP3.LUT R11, R11, 0x800000, RZ, 0xfc, !PT ;  /* 0x008000000b0b7812 */ /* 0x000fc400078efcff */
[----:B------:R-:W-:Y:S02]  /*1640*/  FSETP.NEU.FTZ.AND P0, PT, R8, R9, PT ;  /* 0x000000090800720b */ /* 0x000fe40003f1d000 */
[----:B------:R-:W-:Y:S02]  /*1650*/  SHF.L.U32 R12, R11, R12, RZ ;  /* 0x0000000c0b0c7219 */ /* 0x000fe400000006ff */
[----:B------:R-:W-:Y:S02]  /*1660*/  SEL R8, R13, RZ, P2 ;  /* 0x000000ff0d087207 */ /* 0x000fe40001000000 */
[----:B------:R-:W-:Y:S02]  /*1670*/  ISETP.NE.AND P1, PT, R12, RZ, P1 ;  /* 0x000000ff0c00720c */ /* 0x000fe40000f25270 */
[----:B------:R-:W-:Y:S02]  /*1680*/  SHF.R.U32.HI R8, RZ, R8, R11 ;  /* 0x00000008ff087219 */ /* 0x000fe4000001160b */
[----:B------:R-:W-:-:S02]  /*1690*/  PLOP3.LUT P0, PT, P0, P1, PT, 0xf8, 0x8f ;  /* 0x00000000008f781c */ /* 0x000fc40000703f70 */
[----:B------:R-:W-:Y:S02]  /*16a0*/  SHF.R.U32.HI R12, RZ, 0x1, R8 ;  /* 0x00000001ff0c7819 */ /* 0x000fe40000011608 */
[----:B------:R-:W-:-:S04]  /*16b0*/  SEL R9, RZ, 0x1, !P0 ;  /* 0x00000001ff097807 */ /* 0x000fc80004000000 */
[----:B------:R-:W-:-:S04]  /*16c0*/  LOP3.LUT R9, R9, 0x1, R12, 0xf8, !PT ;  /* 0x0000000109097812 */ /* 0x000fc800078ef80c */
[----:B------:R-:W-:-:S05]  /*16d0*/  LOP3.LUT R9, R9, R8, RZ, 0xc0, !PT ;  /* 0x0000000809097212 */ /* 0x000fca00078ec0ff */
[----:B------:R-:W-:-:S05]  /*16e0*/  IMAD.IADD R12, R12, 0x1, R9 ;  /* 0x000000010c0c7824 */ /* 0x000fca00078e0209 */
[----:B------:R-:W-:Y:S01]  /*16f0*/  LOP3.LUT R3, R12, R3, RZ, 0xfc, !PT ;  /* 0x000000030c037212 */ /* 0x000fe200078efcff */
[----:B------:R-:W-:Y:S06]  /*1700*/  BRA `(.L_x_25) ;  /* 0x0000000000347947 */ /* 0x000fec0003800000 */
.L_x_24:
[----:B------:R-:W-:-:S04]  /*1710*/  LOP3.LUT R3, R3, 0x80000000, RZ, 0xc0, !PT ;  /* 0x8000000003037812 */ /* 0x000fc800078ec0ff */
[----:B------:R-:W-:Y:S01]  /*1720*/  LOP3.LUT R3, R3, 0x7f800000, RZ, 0xfc, !PT ;  /* 0x7f80000003037812 */ /* 0x000fe200078efcff */
[----:B------:R-:W-:Y:S06]  /*1730*/  BRA `(.L_x_25) ;  /* 0x0000000000287947 */ /* 0x000fec0003800000 */
.L_x_23:
[----:B------:R-:W-:Y:S01]  /*1740*/  IMAD R3, R12, 0x800000, R3 ;  /* 0x008000000c037824 */ /* 0x000fe200078e0203 */
[----:B------:R-:W-:Y:S06]  /*1750*/  BRA `(.L_x_25) ;  /* 0x0000000000207947 */ /* 0x000fec0003800000 */
.L_x_22:
[----:B------:R-:W-:-:S04]  /*1760*/  LOP3.LUT R3, R14, 0x80000000, R13, 0x48, !PT ;  /* 0x800000000e037812 */ /* 0x000fc800078e480d */
[----:B------:R-:W-:Y:S01]  /*1770*/  LOP3.LUT R3, R3, 0x7f800000, RZ, 0xfc, !PT ;  /* 0x7f80000003037812 */ /* 0x000fe200078efcff */
[----:B------:R-:W-:Y:S06]  /*1780*/  BRA `(.L_x_25) ;  /* 0x0000000000147947 */ /* 0x000fec0003800000 */
.L_x_21:
[----:B------:R-:W-:Y:S01]  /*1790*/  LOP3.LUT R3, R14, 0x80000000, R13, 0x48, !PT ;  /* 0x800000000e037812 */ /* 0x000fe200078e480d */
[----:B------:R-:W-:Y:S06]  /*17a0*/  BRA `(.L_x_25) ;  /* 0x00000000000c7947 */ /* 0x000fec0003800000 */
.L_x_20:
[----:B------:R-:W1:Y:S01]  /*17b0*/  MUFU.RSQ R3, -QNAN ;  /* 0xffc0000000037908 */ /* 0x000e620000001400 */
[----:B------:R-:W-:Y:S05]  /*17c0*/  BRA `(.L_x_25) ;  /* 0x0000000000047947 */ /* 0x000fea0003800000 */
.L_x_19:
[----:B------:R-:W-:-:S07]  /*17d0*/  FADD.FTZ R3, R3, R8 ;  /* 0x0000000803037221 */ /* 0x000fce0000010000 */
.L_x_25:
[----:B------:R-:W-:-:S04]  /*17e0*/  IMAD.MOV.U32 R11, RZ, RZ, 0x0 ;  /* 0x00000000ff0b7424 */ /* 0x000fc800078e00ff */
[----:B01----:R-:W-:Y:S05]  /*17f0*/  RET.REL.NODEC R10 `(_Z14calculate_tempiPfS_S_iiiiffffff) ;  /* 0xffffffe80a007950 */ /* 0x003fea0003c3ffff */
.L_x_26:
[----:B------:R-:W-:-:S00]  /*1800*/  BRA `(.L_x_26) ;  /* 0xfffffffc00fc7947 */ /* 0x000fc0000383ffff */
[----:B------:R-:W-:-:S00]  /*1810*/  NOP ;  /* 0x0000000000007918 */ /* 0x000fc00000000000 */
        /* <DEDUP_REMOVED lines=14> */
.L_x_27:


//--------------------- .nv.shared._Z14calculate_tempiPfS_S_iiiiffffff --------------------------
	.section	.nv.shared._Z14calculate_tempiPfS_S_iiiiffffff,"aw",@nobits
	.sectionflags	@""
	.align	4
.nv.shared._Z14calculate_tempiPfS_S_iiiiffffff:
	.zero		4096


//--------------------- .nv.shared.reserved.0     --------------------------
	.section	.nv.shared.reserved.0,"aw",@nobits
	.weak		__nv_reservedSMEM_offset_0_alias
	.size		__nv_reservedSMEM_offset_0_alias, 0, 64
	.other		__nv_reservedSMEM_offset_0_alias,@"STO_CUDA_RESERVED_SHARED STV_DEFAULT"
__nv_reservedSMEM_offset_0_alias:
	.zero		0
	.zero		64


//--------------------- .nv.constant0._Z14calculate_tempiPfS_S_iiiiffffff --------------------------
	.section	.nv.constant0._Z14calculate_tempiPfS_S_iiiiffffff,"a",@progbits
	.sectionflags	@""
	.align	4
.nv.constant0._Z14calculate_tempiPfS_S_iiiiffffff:
	.zero		968


//--------------------- SYMBOLS --------------------------

	.type		.nv.reservedSmem.offset0,@object
	.size		.nv.reservedSmem.offset0,0x4
	.type		.nv.reservedSmem.cap,@object
	.size		.nv.reservedSmem.cap,0x4
